# CuTe-DSL kernel — source=fa4 family=fa4_fwd_sm90
# config = {"dtype": "BFloat16", "causal": false, "head_dim": 256, "mma_pv_is_rs": false}


// ===== COMPILED SASS (sm_90) =====

	.headerflags	@"EF_CUDA_TEXMODE_UNIFIED EF_CUDA_64BIT_ADDRESS EF_CUDA_ACCELERATORS EF_CUDA_SM90 EF_CUDA_VIRTUAL_SM(EF_CUDA_SM90)"
	.elftype	@"ET_EXEC"


//--------------------- .nv.info                  --------------------------
	.section	.nv.info,"",@"SHT_CUDA_INFO"
	.align	4


	//----- nvinfo : EIATTR_REGCOUNT
	.align		4
        /*0000*/ 	.byte	0x04, 0x2f
        /*0002*/ 	.short	(.L_1 - .L_0)
	.align		4
.L_0:
        /*0004*/ 	.word	index@(kernel_cutlass_kernel_flash_attncuteflash_fwd_sm90FlashAttentionForwardSm90_object_at__tensor0000o12561211101213_tensor0000o25611101213_tensor0000o25611101213_tensor0000o12561211101213_te_0)
        /*0008*/ 	.word	0x000000a8


	//----- nvinfo : EIATTR_FRAME_SIZE
	.align		4
.L_1:
        /*000c*/ 	.byte	0x04, 0x11
        /*000e*/ 	.short	(.L_3 - .L_2)
	.align		4
.L_2:
        /*0010*/ 	.word	index@(kernel_cutlass_kernel_flash_attncuteflash_fwd_sm90FlashAttentionForwardSm90_object_at__tensor0000o12561211101213_tensor0000o25611101213_tensor0000o25611101213_tensor0000o12561211101213_te_0)
        /*0014*/ 	.word	0x00000000


	//----- nvinfo : EIATTR_MIN_STACK_SIZE
	.align		4
.L_3:
        /*0018*/ 	.byte	0x04, 0x12
        /*001a*/ 	.short	(.L_5 - .L_4)
	.align		4
.L_4:
        /*001c*/ 	.word	index@(kernel_cutlass_kernel_flash_attncuteflash_fwd_sm90FlashAttentionForwardSm90_object_at__tensor0000o12561211101213_tensor0000o25611101213_tensor0000o25611101213_tensor0000o12561211101213_te_0)
        /*0020*/ 	.word	0x00000000
.L_5:


//--------------------- .nv.info.kernel_cutlass_kernel_flash_attncuteflash_fwd_sm90FlashAttentionForwardSm90_object_at__tensor0000o12561211101213_tensor0000o25611101213_tensor0000o25611101213_tensor0000o12561211101213_te_0 --------------------------
	.section	.nv.info.kernel_cutlass_kernel_flash_attncuteflash_fwd_sm90FlashAttentionForwardSm90_object_at__tensor0000o12561211101213_tensor0000o25611101213_tensor0000o25611101213_tensor0000o12561211101213_te_0,"",@"SHT_CUDA_INFO"
	.sectionflags	@""
	.align	4


	//----- nvinfo : EIATTR_CUDA_API_VERSION
	.align		4
        /*0000*/ 	.byte	0x04, 0x37
        /*0002*/ 	.short	(.L_7 - .L_6)
.L_6:
        /*0004*/ 	.word	0x00000081


	//----- nvinfo : EIATTR_KPARAM_INFO
	.align		4
.L_7:
        /*0008*/ 	.byte	0x04, 0x17
        /*000a*/ 	.short	(.L_9 - .L_8)
.L_8:
        /*000c*/ 	.word	0x00000000
        /*0010*/ 	.short	0x000f
        /*0012*/ 	.short	0x0284
        /*0014*/ 	.byte	0x00, 0xf0, 0x31, 0x00


	//----- nvinfo : EIATTR_KPARAM_INFO
	.align		4
.L_9:
        /*0018*/ 	.byte	0x04, 0x17
        /*001a*/ 	.short	(.L_11 - .L_10)
.L_10:
        /*001c*/ 	.word	0x00000000
        /*0020*/ 	.short	0x000e
        /*0022*/ 	.short	0x0280
        /*0024*/ 	.byte	0x00, 0xf0, 0x11, 0x00


	//----- nvinfo : EIATTR_KPARAM_INFO
	.align		4
.L_11:
        /*0028*/ 	.byte	0x04, 0x17
        /*002a*/ 	.short	(.L_13 - .L_12)
.L_12:
        /*002c*/ 	.word	0x00000000
        /*0030*/ 	.short	0x000d
        /*0032*/ 	.short	0x027c
        /*0034*/ 	.byte	0x00, 0xf0, 0x11, 0x00


	//----- nvinfo : EIATTR_KPARAM_INFO
	.align		4
.L_13:
        /*0038*/ 	.byte	0x04, 0x17
        /*003a*/ 	.short	(.L_15 - .L_14)
.L_14:
        /*003c*/ 	.word	0x00000000
        /*0040*/ 	.short	0x000c
        /*0042*/ 	.short	0x0278
        /*0044*/ 	.byte	0x00, 0xf0, 0x11, 0x00


	//----- nvinfo : EIATTR_KPARAM_INFO
	.align		4
.L_15:
        /*0048*/ 	.byte	0x04, 0x17
        /*004a*/ 	.short	(.L_17 - .L_16)
.L_16:
        /*004c*/ 	.word	0x00000000
        /*0050*/ 	.short	0x000b
        /*0052*/ 	.short	0x0275
        /*0054*/ 	.byte	0x00, 0xf0, 0x05, 0x00


	//----- nvinfo : EIATTR_KPARAM_INFO
	.align		4
.L_17:
        /*0058*/ 	.byte	0x04, 0x17
        /*005a*/ 	.short	(.L_19 - .L_18)
.L_18:
        /*005c*/ 	.word	0x00000000
        /*0060*/ 	.short	0x000a
        /*0062*/ 	.short	0x0274
        /*0064*/ 	.byte	0x00, 0xf0, 0x05, 0x00


	//----- nvinfo : EIATTR_KPARAM_INFO
	.align		4
.L_19:
        /*0068*/ 	.byte	0x04, 0x17
        /*006a*/ 	.short	(.L_21 - .L_20)
.L_20:
        /*006c*/ 	.word	0x00000000
        /*0070*/ 	.short	0x0009
        /*0072*/ 	.short	0x0270
        /*0074*/ 	.byte	0x00, 0xf0, 0x11, 0x00


	//----- nvinfo : EIATTR_KPARAM_INFO
	.align		4
.L_21:
        /*0078*/ 	.byte	0x04, 0x17
        /*007a*/ 	.short	(.L_23 - .L_22)
.L_22:
        /*007c*/ 	.word	0x00000000
        /*0080*/ 	.short	0x0008
        /*0082*/ 	.short	0x01f0
        /*0084*/ 	.byte	0x00, 0xf0, 0x01, 0x02


	//----- nvinfo : EIATTR_KPARAM_INFO
	.align		4
.L_23:
        /*0088*/ 	.byte	0x04, 0x17
        /*008a*/ 	.short	(.L_25 - .L_24)
.L_24:
        /*008c*/ 	.word	0x00000000
        /*0090*/ 	.short	0x0007
        /*0092*/ 	.short	0x0170
        /*0094*/ 	.byte	0x00, 0xf0, 0x01, 0x02


	//----- nvinfo : EIATTR_KPARAM_INFO
	.align		4
.L_25:
        /*0098*/ 	.byte	0x04, 0x17
        /*009a*/ 	.short	(.L_27 - .L_26)
.L_26:
        /*009c*/ 	.word	0x00000000
        /*00a0*/ 	.short	0x0006
        /*00a2*/ 	.short	0x00f0
        /*00a4*/ 	.byte	0x00, 0xf0, 0x01, 0x02


	//----- nvinfo : EIATTR_KPARAM_INFO
	.align		4
.L_27:
        /*00a8*/ 	.byte	0x04, 0x17
        /*00aa*/ 	.short	(.L_29 - .L_28)
.L_28:
        /*00ac*/ 	.word	0x00000000
        /*00b0*/ 	.short	0x0005
        /*00b2*/ 	.short	0x0070
        /*00b4*/ 	.byte	0x00, 0xf0, 0x01, 0x02


	//----- nvinfo : EIATTR_KPARAM_INFO
	.align		4
.L_29:
        /*00b8*/ 	.byte	0x04, 0x17
        /*00ba*/ 	.short	(.L_31 - .L_30)
.L_30:
        /*00bc*/ 	.word	0x00000000
        /*00c0*/ 	.short	0x0004
        /*00c2*/ 	.short	0x0030
        /*00c4*/ 	.byte	0x00, 0xf0, 0xc1, 0x00


	//----- nvinfo : EIATTR_KPARAM_INFO
	.align		4
.L_31:
        /*00c8*/ 	.byte	0x04, 0x17
        /*00ca*/ 	.short	(.L_33 - .L_32)
.L_32:
        /*00cc*/ 	.word	0x00000000
        /*00d0*/ 	.short	0x0003
        /*00d2*/ 	.short	0x0024
        /*00d4*/ 	.byte	0x00, 0xf0, 0x31, 0x00


	//----- nvinfo : EIATTR_KPARAM_INFO
	.align		4
.L_33:
        /*00d8*/ 	.byte	0x04, 0x17
        /*00da*/ 	.short	(.L_35 - .L_34)
.L_34:
        /*00dc*/ 	.word	0x00000000
        /*00e0*/ 	.short	0x0002
        /*00e2*/ 	.short	0x0018
        /*00e4*/ 	.byte	0x00, 0xf0, 0x31, 0x00


	//----- nvinfo : EIATTR_KPARAM_INFO
	.align		4
.L_35:
        /*00e8*/ 	.byte	0x04, 0x17
        /*00ea*/ 	.short	(.L_37 - .L_36)
.L_36:
        /*00ec*/ 	.word	0x00000000
        /*00f0*/ 	.short	0x0001
        /*00f2*/ 	.short	0x000c
        /*00f4*/ 	.byte	0x00, 0xf0, 0x31, 0x00


	//----- nvinfo : EIATTR_KPARAM_INFO
	.align		4
.L_37:
        /*00f8*/ 	.byte	0x04, 0x17
        /*00fa*/ 	.short	(.L_39 - .L_38)
.L_38:
        /*00fc*/ 	.word	0x00000000
        /*0100*/ 	.short	0x0000
        /*0102*/ 	.short	0x0000
        /*0104*/ 	.byte	0x00, 0xf0, 0x31, 0x00


	//----- nvinfo : EIATTR_SPARSE_MMA_MASK
	.align		4
.L_39:
        /*0108*/ 	.byte	0x03, 0x50
        /*010a*/ 	.short	0x0000


	//----- nvinfo : EIATTR_MAXREG_COUNT
	.align		4
        /*010c*/ 	.byte	0x03, 0x1b
        /*010e*/ 	.short	0x00a8


	//----- nvinfo : EIATTR_COOP_GROUP_MASK_REGIDS
	.align		4
        /*0110*/ 	.byte	0x04, 0x29
        /*0112*/ 	.short	(.L_41 - .L_40)


	//   ....[0]....
.L_40:
        /*0114*/ 	.word	0xffffffff


	//   ....[1]....
        /*0118*/ 	.word	0xffffffff


	//   ....[2]....
        /*011c*/ 	.word	0xffffffff


	//   ....[3]....
        /*0120*/ 	.word	0xffffffff


	//   ....[4]....
        /*0124*/ 	.word	0xffffffff


	//   ....[5]....
        /*0128*/ 	.word	0xffffffff


	//   ....[6]....
        /*012c*/ 	.word	0xffffffff


	//   ....[7]....
        /*0130*/ 	.word	0xffffffff


	//   ....[8]....
        /*0134*/ 	.word	0xffffffff


	//   ....[9]....
        /*0138*/ 	.word	0xffffffff


	//   ....[10]....
        /*013c*/ 	.word	0xffffffff


	//   ....[11]....
        /*0140*/ 	.word	0xffffffff


	//   ....[12]....
        /*0144*/ 	.word	0xffffffff


	//   ....[13]....
        /*0148*/ 	.word	0xffffffff


	//   ....[14]....
        /*014c*/ 	.word	0xffffffff


	//   ....[15]....
        /*0150*/ 	.word	0xffffffff


	//   ....[16]....
        /*0154*/ 	.word	0xffffffff


	//   ....[17]....
        /*0158*/ 	.word	0xffffffff


	//   ....[18]....
        /*015c*/ 	.word	0xffffffff


	//----- nvinfo : EIATTR_COOP_GROUP_INSTR_OFFSETS
	.align		4
.L_41:
        /*0160*/ 	.byte	0x04, 0x28
        /*0162*/ 	.short	(.L_43 - .L_42)


	//   ....[0]....
.L_42:
        /*0164*/ 	.word	0x00001e20


	//   ....[1]....
        /*0168*/ 	.word	0x00002fb0


	//   ....[2]....
        /*016c*/ 	.word	0x000030b0


	//   ....[3]....
        /*0170*/ 	.word	0x00003420


	//   ....[4]....
        /*0174*/ 	.word	0x000035f0


	//   ....[5]....
        /*0178*/ 	.word	0x00004a90


	//   ....[6]....
        /*017c*/ 	.word	0x000064a0


	//   ....[7]....
        /*0180*/ 	.word	0x000064c0


	//   ....[8]....
        /*0184*/ 	.word	0x000064f0


	//   ....[9]....
        /*0188*/ 	.word	0x00006510


	//   ....[10]....
        /*018c*/ 	.word	0x000076c0


	//   ....[11]....
        /*0190*/ 	.word	0x00008620


	//   ....[12]....
        /*0194*/ 	.word	0x00008630


	//   ....[13]....
        /*0198*/ 	.word	0x00008670


	//   ....[14]....
        /*019c*/ 	.word	0x000086a0


	//   ....[15]....
        /*01a0*/ 	.word	0x000096e0


	//   ....[16]....
        /*01a4*/ 	.word	0x00009710


	//   ....[17]....
        /*01a8*/ 	.word	0x00009740


	//   ....[18]....
        /*01ac*/ 	.word	0x00009770


	//----- nvinfo : EIATTR_REG_RECONFIG
	.align		4
.L_43:
        /*01b0*/ 	.byte	0x01, 0x54
	.zero		2


	//----- nvinfo : EIATTR_MBARRIER_INSTR_OFFSETS
	.align		4
        /*01b4*/ 	.byte	0x04, 0x39
        /*01b6*/ 	.short	(.L_45 - .L_44)


	//   ....[0]....
.L_44:
        /*01b8*/ 	.word	0x00000310
        /*01bc*/ 	.word	0x000000ff
        /*01c0*/ 	.word	0x00000000
        /*01c4*/ 	.short	0x0100
        /*01c6*/ 	.byte	0x08
	.zero		1


	//   ....[1]....
        /*01c8*/ 	.word	0x00000320
        /*01cc*/ 	.word	0x000000ff
        /*01d0*/ 	.word	0x00000008
        /*01d4*/ 	.short	0x0100
        /*01d6*/ 	.byte	0x08
	.zero		1


	//   ....[2]....
        /*01d8*/ 	.word	0x00000330
        /*01dc*/ 	.word	0x000000ff
        /*01e0*/ 	.word	0x00000010
        /*01e4*/ 	.short	0x0100
        /*01e6*/ 	.byte	0x09
	.zero		1


	//   ....[3]....
        /*01e8*/ 	.word	0x00000340
        /*01ec*/ 	.word	0x000000ff
        /*01f0*/ 	.word	0x00000018
        /*01f4*/ 	.short	0x0100
        /*01f6*/ 	.byte	0x09
	.zero		1


	//   ....[4]....
        /*01f8*/ 	.word	0x00000350
        /*01fc*/ 	.word	0x000000ff
        /*0200*/ 	.word	0x00000020
        /*0204*/ 	.short	0x0100
        /*0206*/ 	.byte	0x09
	.zero		1


	//   ....[5]....
        /*0208*/ 	.word	0x00000360
        /*020c*/ 	.word	0x000000ff
        /*0210*/ 	.word	0x00000028
        /*0214*/ 	.short	0x0100
        /*0216*/ 	.byte	0x09
	.zero		1


	//   ....[6]....
        /*0218*/ 	.word	0x00000480
        /*021c*/ 	.word	0x000000ff
        /*0220*/ 	.word	0x00000018
        /*0224*/ 	.short	0x010a
        /*0226*/ 	.byte	0x31
	.zero		1


	//   ....[7]....
        /*0228*/ 	.word	0x000009d0
        /*022c*/ 	.word	0x000000ff
        /*0230*/ 	.word	0x00000008
        /*0234*/ 	.short	0x010a
        /*0236*/ 	.byte	0x31
	.zero		1


	//   ....[8]....
        /*0238*/ 	.word	0x00000ed0
        /*023c*/ 	.word	0x000000ff
        /*0240*/ 	.word	0x00000018
        /*0244*/ 	.short	0x010a
        /*0246*/ 	.byte	0x31
	.zero		1


	//   ....[9]....
        /*0248*/ 	.word	0x00001330
        /*024c*/ 	.word	0x000000ff
        /*0250*/ 	.word	0x00000028
        /*0254*/ 	.short	0x010a
        /*0256*/ 	.byte	0x31
	.zero		1


	//   ....[10]....
        /*0258*/ 	.word	0x000017d0
        /*025c*/ 	.word	0x000000ff
        /*0260*/ 	.word	0x00000028
        /*0264*/ 	.short	0x010a
        /*0266*/ 	.byte	0x31
	.zero		1


	//   ....[11]....
        /*0268*/ 	.word	0x00001c60
        /*026c*/ 	.word	0x000000ff
        /*0270*/ 	.word	0x00000028
        /*0274*/ 	.short	0x010a
        /*0276*/ 	.byte	0x31
	.zero		1


	//   ....[12]....
        /*0278*/ 	.word	0x00001e10
        /*027c*/ 	.word	0x00000002
        /*0280*/ 	.word	0x00000000
        /*0284*/ 	.short	0x010a
        /*0286*/ 	.byte	0x3f
	.zero		1


	//   ....[13]....
        /*0288*/ 	.word	0x00001e80
        /*028c*/ 	.word	0x00000002
        /*0290*/ 	.word	0x00000010
        /*0294*/ 	.short	0x010a
        /*0296*/ 	.byte	0x3f
	.zero		1


	//   ....[14]....
        /*0298*/ 	.word	0x00001f70
        /*029c*/ 	.word	0x00000002
        /*02a0*/ 	.word	0x00000010
        /*02a4*/ 	.short	0x010a
        /*02a6*/ 	.byte	0x3f
	.zero		1


	//   ....[15]....
        /*02a8*/ 	.word	0x00003cb0
        /*02ac*/ 	.word	0x00000002
        /*02b0*/ 	.word	0x00000018
        /*02b4*/ 	.short	0x0101
        /*02b6*/ 	.byte	0x3f
	.zero		1


	//   ....[16]....
        /*02b8*/ 	.word	0x00004b70
        /*02bc*/ 	.word	0x00000002
        /*02c0*/ 	.word	0x00000010
        /*02c4*/ 	.short	0x010a
        /*02c6*/ 	.byte	0x3f
	.zero		1


	//   ....[17]....
        /*02c8*/ 	.word	0x00004c50
        /*02cc*/ 	.word	0x00000002
        /*02d0*/ 	.word	0x00000010
        /*02d4*/ 	.short	0x010a
        /*02d6*/ 	.byte	0x3f
	.zero		1


	//   ....[18]....
        /*02d8*/ 	.word	0x00005b50
        /*02dc*/ 	.word	0x00000002
        /*02e0*/ 	.word	0x00000020
        /*02e4*/ 	.short	0x010a
        /*02e6*/ 	.byte	0x3f
	.zero		1


	//   ....[19]....
        /*02e8*/ 	.word	0x00005b70
        /*02ec*/ 	.word	0x00000002
        /*02f0*/ 	.word	0x00000020
        /*02f4*/ 	.short	0x010a
        /*02f6*/ 	.byte	0x3f
	.zero		1


	//   ....[20]....
        /*02f8*/ 	.word	0x00006c40
        /*02fc*/ 	.word	0x00000002
        /*0300*/ 	.word	0x00000018
        /*0304*/ 	.short	0x0101
        /*0306*/ 	.byte	0x3f
	.zero		1


	//   ....[21]....
        /*0308*/ 	.word	0x00006d10
        /*030c*/ 	.word	0x00000002
        /*0310*/ 	.word	0x00000028
        /*0314*/ 	.short	0x0101
        /*0316*/ 	.byte	0x3f
	.zero		1


	//   ....[22]....
        /*0318*/ 	.word	0x000079f0
        /*031c*/ 	.word	0x00000002
        /*0320*/ 	.word	0x00000008
        /*0324*/ 	.short	0x0101
        /*0326*/ 	.byte	0x3f
	.zero		1


	//   ....[23]....
        /*0328*/ 	.word	0x00007a70
        /*032c*/ 	.word	0x00000002
        /*0330*/ 	.word	0x00000020
        /*0334*/ 	.short	0x010a
        /*0336*/ 	.byte	0x3f
	.zero		1


	//   ....[24]....
        /*0338*/ 	.word	0x00008010
        /*033c*/ 	.word	0x00000002
        /*0340*/ 	.word	0x00000020
        /*0344*/ 	.short	0x010a
        /*0346*/ 	.byte	0x3f
	.zero		1


	//   ....[25]....
        /*0348*/ 	.word	0x00008a00
        /*034c*/ 	.word	0x00000002
        /*0350*/ 	.word	0x00000028
        /*0354*/ 	.short	0x0101
        /*0356*/ 	.byte	0x3f
	.zero		1


	//   ....[26]....
        /*0358*/ 	.word	0x00009af0
        /*035c*/ 	.word	0x00000005
        /*0360*/ 	.word	0x00000018
        /*0364*/ 	.short	0x010a
        /*0366*/ 	.byte	0x3f
	.zero		1


	//   ....[27]....
        /*0368*/ 	.word	0x00009b70
        /*036c*/ 	.word	0x00000005
        /*0370*/ 	.word	0x00000008
        /*0374*/ 	.short	0x010a
        /*0376*/ 	.byte	0x3f
	.zero		1


	//   ....[28]....
        /*0378*/ 	.word	0x00009bf0
        /*037c*/ 	.word	0x00000009
        /*0380*/ 	.word	0x00000018
        /*0384*/ 	.short	0x010a
        /*0386*/ 	.byte	0x3f
	.zero		1


	//   ....[29]....
        /*0388*/ 	.word	0x00009c60
        /*038c*/ 	.word	0x00000007
        /*0390*/ 	.word	0x00000028
        /*0394*/ 	.short	0x010a
        /*0396*/ 	.byte	0x3f
	.zero		1


	//   ....[30]....
        /*0398*/ 	.word	0x00009cd0
        /*039c*/ 	.word	0x00000005
        /*03a0*/ 	.word	0x00000028
        /*03a4*/ 	.short	0x010a
        /*03a6*/ 	.byte	0x3f
	.zero		1


	//   ....[31]....
        /*03a8*/ 	.word	0x00009d40
        /*03ac*/ 	.word	0x00000005
        /*03b0*/ 	.word	0x00000028
        /*03b4*/ 	.short	0x010a
        /*03b6*/ 	.byte	0x3f
	.zero		1


	//   ....[32]....
        /*03b8*/ 	.word	0x00009d90
        /*03bc*/ 	.word	0x00000002
        /*03c0*/ 	.word	0x00000000
        /*03c4*/ 	.short	0x010a
        /*03c6*/ 	.byte	0x3f
	.zero		1


	//   ....[33]....
        /*03c8*/ 	.word	0x00009de0
        /*03cc*/ 	.word	0x00000002
        /*03d0*/ 	.word	0x00000010
        /*03d4*/ 	.short	0x010a
        /*03d6*/ 	.byte	0x3f
	.zero		1


	//   ....[34]....
        /*03d8*/ 	.word	0x00009e40
        /*03dc*/ 	.word	0x00000002
        /*03e0*/ 	.word	0x00000010
        /*03e4*/ 	.short	0x010a
        /*03e6*/ 	.byte	0x3f
	.zero		1


	//   ....[35]....
        /*03e8*/ 	.word	0x00009ea0
        /*03ec*/ 	.word	0x00000002
        /*03f0*/ 	.word	0x00000020
        /*03f4*/ 	.short	0x010a
        /*03f6*/ 	.byte	0x3f
	.zero		1


	//   ....[36]....
        /*03f8*/ 	.word	0x00009f00
        /*03fc*/ 	.word	0x00000002
        /*0400*/ 	.word	0x00000020
        /*0404*/ 	.short	0x010a
        /*0406*/ 	.byte	0x3f
	.zero		1


	//----- nvinfo : EIATTR_NUM_MBARRIERS
	.align		4
.L_45:
        /*0408*/ 	.byte	0x03, 0x38
        /*040a*/ 	.short	0x0006


	//----- nvinfo : EIATTR_EXIT_INSTR_OFFSETS
	.align		4
        /*040c*/ 	.byte	0x04, 0x1c
        /*040e*/ 	.short	(.L_47 - .L_46)


	//   ....[0]....
.L_46:
        /*0410*/ 	.word	0x000003f0


	//   ....[1]....
        /*0414*/ 	.word	0x00001c90


	//   ....[2]....
        /*0418*/ 	.word	0x00001cc0


	//   ....[3]....
        /*041c*/ 	.word	0x000098f0


	//   ....[4]....
        /*0420*/ 	.word	0x00009ab0


	//----- nvinfo : EIATTR_REQNTID
	.align		4
.L_47:
        /*0424*/ 	.byte	0x04, 0x10
        /*0426*/ 	.short	(.L_49 - .L_48)
.L_48:
        /*0428*/ 	.word	0x00000180
        /*042c*/ 	.word	0x00000001
        /*0430*/ 	.word	0x00000001


	//----- nvinfo : EIATTR_CBANK_PARAM_SIZE
	.align		4
.L_49:
        /*0434*/ 	.byte	0x03, 0x19
        /*0436*/ 	.short	0x0290


	//----- nvinfo : EIATTR_PARAM_CBANK
	.align		4
        /*0438*/ 	.byte	0x04, 0x0a
        /*043a*/ 	.short	(.L_51 - .L_50)
	.align		4
.L_50:
        /*043c*/ 	.word	index@(.nv.constant0.kernel_cutlass_kernel_flash_attncuteflash_fwd_sm90FlashAttentionForwardSm90_object_at__tensor0000o12561211101213_tensor0000o25611101213_tensor0000o25611101213_tensor0000o12561211101213_te_0)
        /*0440*/ 	.short	0x0210
        /*0442*/ 	.short	0x0290


	//----- nvinfo : EIATTR_SW_WAR
	.align		4
.L_51:
        /*0444*/ 	.byte	0x04, 0x36
        /*0446*/ 	.short	(.L_53 - .L_52)
.L_52:
        /*0448*/ 	.word	0x00000008
.L_53:


//--------------------- .nv.callgraph             --------------------------
	.section	.nv.callgraph,"",@"SHT_CUDA_CALLGRAPH"
	.align	4
	.sectionentsize	8
	.align		4
        /*0000*/ 	.word	0x00000000
	.align		4
        /*0004*/ 	.word	0xffffffff
	.align		4
        /*0008*/ 	.word	0x00000000
	.align		4
        /*000c*/ 	.word	0xfffffffe
	.align		4
        /*0010*/ 	.word	0x00000000
	.align		4
        /*0014*/ 	.word	0xfffffffd
	.align		4
        /*0018*/ 	.word	0x00000000
	.align		4
        /*001c*/ 	.word	0xfffffffc


//--------------------- .text.kernel_cutlass_kernel_flash_attncuteflash_fwd_sm90FlashAttentionForwardSm90_object_at__tensor0000o12561211101213_tensor0000o25611101213_tensor0000o25611101213_tensor0000o12561211101213_te_0 --------------------------
	.section	.text.kernel_cutlass_kernel_flash_attncuteflash_fwd_sm90FlashAttentionForwardSm90_object_at__tensor0000o12561211101213_tensor0000o25611101213_tensor0000o25611101213_tensor0000o12561211101213_te_0,"ax",@progbits
	.sectionflags	@"SHF_BARRIERS=2"
	.align	128
        .global         kernel_cutlass_kernel_flash_attncuteflash_fwd_sm90FlashAttentionForwardSm90_object_at__tensor0000o12561211101213_tensor0000o25611101213_tensor0000o25611101213_tensor0000o12561211101213_te_0
        .type           kernel_cutlass_kernel_flash_attncuteflash_fwd_sm90FlashAttentionForwardSm90_object_at__tensor0000o12561211101213_tensor0000o25611101213_tensor0000o25611101213_tensor0000o12561211101213_te_0,@function
        .size           kernel_cutlass_kernel_flash_attncuteflash_fwd_sm90FlashAttentionForwardSm90_object_at__tensor0000o12561211101213_tensor0000o25611101213_tensor0000o25611101213_tensor0000o12561211101213_te_0,(.L_x_36 - kernel_cutlass_kernel_flash_attncuteflash_fwd_sm90FlashAttentionForwardSm90_object_at__tensor0000o12561211101213_tensor0000o25611101213_tensor0000o25611101213_tensor0000o12561211101213_te_0)
        .other          kernel_cutlass_kernel_flash_attncuteflash_fwd_sm90FlashAttentionForwardSm90_object_at__tensor0000o12561211101213_tensor0000o25611101213_tensor0000o25611101213_tensor0000o12561211101213_te_0,@"STO_CUDA_ENTRY STV_DEFAULT"
kernel_cutlass_kernel_flash_attncuteflash_fwd_sm90FlashAttentionForwardSm90_object_at__tensor0000o12561211101213_tensor0000o25611101213_tensor0000o25611101213_tensor0000o12561211101213_te_0:
.text.kernel_cutlass_kernel_flash_attncuteflash_fwd_sm90FlashAttentionForwardSm90_object_at__tensor0000o12561211101213_tensor0000o25611101213_tensor0000o25611101213_tensor0000o12561211101213_te_0:
[----:B------:R-:W1:Y:S01]  /*0000*/  LDC R1, c[0x0][0x28] ;  /* 0x00000a00ff017b82 */ /* 0x000e620000000800 */
[----:B------:R-:W2:Y:S02]  /*0010*/  S2R R89, SR_TID.X ;  /* 0x0000000000597919 */ /* 0x000ea40000002100 */
[----:B--2---:R-:W-:-:S04]  /*0020*/  SHF.R.U32.HI R0, RZ, 0x5, R89 ;  /* 0x00000005ff007819 */ /* 0x004fc80000011659 */
[----:B------:R-:W-:-:S13]  /*0030*/  ISETP.NE.AND P0, PT, R0, RZ, PT ;  /* 0x000000ff0000720c */ /* 0x000fda0003f05270 */
[----:B-1----:R-:W-:Y:S05]  /*0040*/  @P0 BRA `(.L_x_0) ;  /* 0x0000000000cc0947 */ /* 0x002fea0003800000 */
[----:B------:R-:W1:Y:S01]  /*0050*/  LDC.64 R2, c[0x0][0x198] ;  /* 0x00006600ff027b82 */ /* 0x000e620000000a00 */
[----:B------:R-:W-:Y:S01]  /*0060*/  MOV R4, 0x400 ;  /* 0x0000040000047802 */ /* 0x000fe20000000f00 */
[----:B------:R-:W-:Y:S01]  /*0070*/  UMOV UR4, 0x1 ;  /* 0x0000000100047882 */ /* 0x000fe20000000000 */
[----:B------:R-:W-:Y:S01]  /*0080*/  MOV R7, 0x400 ;  /* 0x0000040000077802 */ /* 0x000fe20000000f00 */
[----:B------:R-:W-:Y:S01]  /*0090*/  UMOV UR7, 0x8 ;  /* 0x0000000800077882 */ /* 0x000fe20000000000 */
[----:B------:R-:W-:Y:S02]  /*00a0*/  R2UR UR8, R4 ;  /* 0x00000000040872ca */ /* 0x000fe400000e0000 */
[----:B------:R-:W-:Y:S01]  /*00b0*/  R2UR UR9, R7 ;  /* 0x00000000070972ca */ /* 0x000fe200000e0000 */
[----:B------:R-:W2:Y:S01]  /*00c0*/  S2UR UR6, SR_CgaCtaId ;  /* 0x00000000000679c3 */ /* 0x000ea20000008800 */
[----:B------:R-:W-:-:S04]  /*00d0*/  UIADD3 UR12, -UR4, 0x100000, URZ ;  /* 0x00100000040c7890 */ /* 0x000fc8000fffe13f */
[----:B------:R-:W-:Y:S02]  /*00e0*/  USHF.L.U32 UR13, UR12, 0xb, URZ ;  /* 0x0000000b0c0d7899 */ /* 0x000fe4000800063f */
[----:B------:R-:W-:Y:S02]  /*00f0*/  USHF.L.U32 UR12, UR12, 0x1, URZ ;  /* 0x000000010c0c7899 */ /* 0x000fe4000800063f */
[----:B------:R-:W-:-:S04]  /*0100*/  UIADD3 UR14, -UR7, 0x100000, URZ ;  /* 0x00100000070e7890 */ /* 0x000fc8000fffe13f */
[----:B------:R-:W-:Y:S02]  /*0110*/  USHF.L.U32 UR15, UR14, 0xb, URZ ;  /* 0x0000000b0e0f7899 */ /* 0x000fe4000800063f */
[----:B------:R-:W-:Y:S02]  /*0120*/  USHF.L.U32 UR14, UR14, 0x1, URZ ;  /* 0x000000010e0e7899 */ /* 0x000fe4000800063f */
[----:B------:R-:W-:-:S04]  /*0130*/  UIADD3 UR4, -UR4, 0x100000, URZ ;  /* 0x0010000004047890 */ /* 0x000fc8000fffe13f */
[----:B------:R-:W-:Y:S02]  /*0140*/  USHF.L.U32 UR5, UR4, 0xb, URZ ;  /* 0x0000000b04057899 */ /* 0x000fe4000800063f */
[----:B------:R-:W-:Y:S01]  /*0150*/  USHF.L.U32 UR4, UR4, 0x1, URZ ;  /* 0x0000000104047899 */ /* 0x000fe2000800063f */
[----:B------:R-:W3:Y:S01]  /*0160*/  S2UR UR10, SR_CgaCtaId ;  /* 0x00000000000a79c3 */ /* 0x000ee20000008800 */
[C---:B-1----:R-:W-:Y:S02]  /*0170*/  IADD3 R4, P0, R2.reuse, 0x70, RZ ;  /* 0x0000007002047810 */ /* 0x042fe40007f1e0ff */
[C---:B------:R-:W-:Y:S02]  /*0180*/  IADD3 R5, P1, R2.reuse, 0xf0, RZ ;  /* 0x000000f002057810 */ /* 0x040fe40007f3e0ff */
[C---:B------:R-:W-:Y:S02]  /*0190*/  IADD3 R6, P2, R2.reuse, 0x170, RZ ;  /* 0x0000017002067810 */ /* 0x040fe40007f5e0ff */
[----:B------:R-:W-:-:S02]  /*01a0*/  IADD3 R7, P3, R2, 0x1f0, RZ ;  /* 0x000001f002077810 */ /* 0x000fc40007f7e0ff */
[----:B------:R-:W-:Y:S01]  /*01b0*/  R2UR UR16, R4 ;  /* 0x00000000041072ca */ /* 0x000fe200000e0000 */
[--C-:B------:R-:W-:Y:S01]  /*01c0*/  IMAD.X R4, RZ, RZ, R3.reuse, P0 ;  /* 0x000000ffff047224 */ /* 0x100fe200000e0603 */
[----:B------:R-:W-:Y:S01]  /*01d0*/  R2UR UR18, R5 ;  /* 0x00000000051272ca */ /* 0x000fe200000e0000 */
[--C-:B------:R-:W-:Y:S01]  /*01e0*/  IMAD.X R5, RZ, RZ, R3.reuse, P1 ;  /* 0x000000ffff057224 */ /* 0x100fe200008e0603 */
[----:B------:R-:W-:Y:S01]  /*01f0*/  R2UR UR20, R6 ;  /* 0x00000000061472ca */ /* 0x000fe200000e0000 */
[--C-:B------:R-:W-:Y:S01]  /*0200*/  IMAD.X R6, RZ, RZ, R3.reuse, P2 ;  /* 0x000000ffff067224 */ /* 0x100fe200010e0603 */
[----:B------:R-:W-:Y:S01]  /*0210*/  R2UR UR17, R4 ;  /* 0x00000000041172ca */ /* 0x000fe200000e0000 */
[----:B------:R-:W-:Y:S01]  /*0220*/  IMAD.X R2, RZ, RZ, R3, P3 ;  /* 0x000000ffff027224 */ /* 0x000fe200018e0603 */
[----:B------:R-:W-:Y:S01]  /*0230*/  R2UR UR19, R5 ;  /* 0x00000000051372ca */ /* 0x000fe200000e0000 */
[----:B--2---:R-:W-:Y:S01]  /*0240*/  ULEA UR8, UR6, UR8, 0x18 ;  /* 0x0000000806087291 */ /* 0x004fe2000f8ec03f */
[----:B------:R-:W-:Y:S01]  /*0250*/  R2UR UR21, R6 ;  /* 0x00000000061572ca */ /* 0x000fe200000e0000 */
[----:B---3--:R-:W-:Y:S01]  /*0260*/  ULEA UR9, UR10, UR9, 0x18 ;  /* 0x000000090a097291 */ /* 0x008fe2000f8ec03f */
[----:B------:R-:W-:-:S02]  /*0270*/  R2UR UR22, R7 ;  /* 0x00000000071672ca */ /* 0x000fc400000e0000 */
[----:B------:R-:W-:Y:S01]  /*0280*/  R2UR UR23, R2 ;  /* 0x00000000021772ca */ /* 0x000fe200000e0000 */
[----:B------:R-:W-:-:S04]  /*0290*/  UIADD3 UR6, -UR7, 0x100000, URZ ;  /* 0x0010000007067890 */ /* 0x000fc8000fffe13f */
[----:B------:R-:W-:Y:S02]  /*02a0*/  USHF.L.U32 UR7, UR6, 0xb, URZ ;  /* 0x0000000b06077899 */ /* 0x000fe4000800063f */
[----:B------:R-:W-:Y:S01]  /*02b0*/  USHF.L.U32 UR6, UR6, 0x1, URZ ;  /* 0x0000000106067899 */ /* 0x000fe2000800063f */
[----:B------:R1:W-:Y:S01]  /*02c0*/  UTMACCTL.PF [UR16] ;  /* 0x00000000100079b9 */ /* 0x0003e20008040000 */
[----:B------:R1:W-:Y:S01]  /*02d0*/  UTMACCTL.PF [UR18] ;  /* 0x00000000120079b9 */ /* 0x0003e20008040000 */
[----:B------:R1:W-:Y:S03]  /*02e0*/  UTMACCTL.PF [UR20] ;  /* 0x00000000140079b9 */ /* 0x0003e60008040000 */
[----:B------:R1:W-:Y:S01]  /*02f0*/  UTMACCTL.PF [UR22] ;  /* 0x00000000160079b9 */ /* 0x0003e20008040000 */
[----:B------:R-:W2:Y:S02]  /*0300*/  FENCE.VIEW.ASYNC.S ;  /* 0x00000000000073c6 */ /* 0x000ea40000000000 */
[----:B--2---:R1:W2:Y:S01]  /*0310*/  SYNCS.EXCH.64 URZ, [UR8], UR12 ;  /* 0x0000000c083f75b2 */ /* 0x0042a20008000100 */
[----:B------:R1:W3:Y:S01]  /*0320*/  SYNCS.EXCH.64 URZ, [UR8+0x8], UR14 ;  /* 0x0000080e083f75b2 */ /* 0x0002e20008000100 */
[----:B------:R1:W4:Y:S01]  /*0330*/  SYNCS.EXCH.64 URZ, [UR9+0x10], UR4 ;  /* 0x00001004093f75b2 */ /* 0x0003220008000100 */
[----:B------:R1:W5:Y:S01]  /*0340*/  SYNCS.EXCH.64 URZ, [UR9+0x18], UR6 ;  /* 0x00001806093f75b2 */ /* 0x0003620008000100 */
[----:B------:R1:W1:Y:S01]  /*0350*/  SYNCS.EXCH.64 URZ, [UR9+0x20], UR4 ;  /* 0x00002004093f75b2 */ /* 0x0002620008000100 */
[----:B------:R1:W1:Y:S01]  /*0360*/  SYNCS.EXCH.64 URZ, [UR9+0x28], UR6 ;  /* 0x00002806093f75b2 */ /* 0x0002620008000100 */
[----:B------:R-:W-:Y:S01]  /*0370*/  NOP ;  /* 0x0000000000007918 */ /* 0x000fe20000000000 */
.L_x_0:
[----:B------:R-:W-:Y:S01]  /*0380*/  ISETP.GT.AND P0, PT, R0, 0x3, PT ;  /* 0x000000030000780c */ /* 0x000fe20003f04270 */
[----:B------:R-:W-:Y:S01]  /*0390*/  NOP ;  /* 0x0000000000007918 */ /* 0x000fe20000000000 */
[----:B-12345:R-:W-:Y:S11]  /*03a0*/  BAR.SYNC.DEFER_BLOCKING 0x0 ;  /* 0x0000000000007b1d */ /* 0x03eff60000010000 */
[----:B------:R-:W-:Y:S05]  /*03b0*/  @P0 BRA `(.L_x_1) ;  /* 0x0000001800440947 */ /* 0x000fea0003800000 */
[----:B------:R-:W-:-:S08]  /*03c0*/  NOP ;  /* 0x0000000000007918 */ /* 0x000fd00000000000 */
[----:B------:R-:W1:-:S00]  /*03d0*/  USETMAXREG.DEALLOC.CTAPOOL 0x18 ;  /* 0x00000018000079c8 */ /* 0x000e4000080e0500 */
[----:B-1----:R-:W-:-:S13]  /*03e0*/  LOP3.LUT P0, RZ, R0, 0x3, RZ, 0xc0, !PT ;  /* 0x0000000300ff7812 */ /* 0x002fda000780c0ff */
[----:B------:R-:W-:Y:S05]  /*03f0*/  @P0 EXIT ;  /* 0x000000000000094d */ /* 0x000fea0003800000 */
[----:B------:R-:W1:Y:S01]  /*0400*/  S2UR UR4, SR_CgaCtaId ;  /* 0x00000000000479c3 */ /* 0x000e620000008800 */
[----:B------:R-:W-:-:S04]  /*0410*/  MOV R0, 0x400 ;  /* 0x0000040000007802 */ /* 0x000fc80000000f00 */
[----:B------:R-:W-:Y:S01]  /*0420*/  R2UR UR49, R0 ;  /* 0x00000000003172ca */ /* 0x000fe200000e0000 */
[----:B------:R-:W-:Y:S02]  /*0430*/  IMAD.MOV.U32 R0, RZ, RZ, -0x80000000 ;  /* 0x80000000ff007424 */ /* 0x000fe400078e00ff */
[----:B------:R-:W2:Y:S08]  /*0440*/  S2UR UR51, SR_CTAID.X ;  /* 0x00000000003379c3 */ /* 0x000eb00000002500 */
[----:B------:R-:W3:Y:S02]  /*0450*/  S2UR UR36, SR_CTAID.Y ;  /* 0x00000000002479c3 */ /* 0x000ee40000002600 */
[----:B-1----:R-:W-:-:S06]  /*0460*/  ULEA UR49, UR4, UR49, 0x18 ;  /* 0x0000003104317291 */ /* 0x002fcc000f8ec03f */
[----:B------:R-:W1:Y:S03]  /*0470*/  S2UR UR37, SR_CTAID.Z ;  /* 0x00000000002579c3 */ /* 0x000e660000002700 */
[----:B------:R-:W4:Y:S02]  /*0480*/  SYNCS.PHASECHK.TRANS64.TRYWAIT P0, [UR49+0x18], R0 ;  /* 0x00001800ff0075a7 */ /* 0x000f240008000171 */
[----:B-1234-:R-:W-:Y:S05]  /*0490*/  @!P0 BRA `(.L_x_2) ;  /* 0x0000009400888947 */ /* 0x01efea0003800000 */
.L_x_21:
[----:B------:R-:W-:Y:S02]  /*04a0*/  ELECT P0, URZ, PT ;  /* 0x00000000003f782f */ /* 0x000fe40003800000 */
[----:B------:R-:W-:Y:S02]  /*04b0*/  ELECT P1, URZ, PT ;  /* 0x00000000003f782f */ /* 0x000fe40003820000 */
[----:B------:R-:W-:Y:S01]  /*04c0*/  ELECT P2, URZ, PT ;  /* 0x00000000003f782f */ /* 0x000fe20003840000 */
[----:B------:R-:W-:Y:S02]  /*04d0*/  UIADD3 UR24, UR49, 0x20400, URZ ;  /* 0x0002040031187890 */ /* 0x000fe4000fffe03f */
[----:B------:R-:W-:Y:S02]  /*04e0*/  UIADD3 UR25, UR49, 0x10, URZ ;  /* 0x0000001031197890 */ /* 0x000fe4000fffe03f */
[----:B------:R-:W-:Y:S02]  /*04f0*/  UIADD3 UR16, UR49, 0x24400, URZ ;  /* 0x0002440031107890 */ /* 0x000fe4000fffe03f */
[----:B------:R-:W-:-:S02]  /*0500*/  UIADD3 UR17, UR49, 0x10, URZ ;  /* 0x0000001031117890 */ /* 0x000fc4000fffe03f */
[----:B-1----:R-:W1:Y:S01]  /*0510*/  @P0 LDC.64 R2, c[0x0][0x198] ;  /* 0x00006600ff020b82 */ /* 0x002e620000000a00 */
[----:B------:R-:W-:Y:S02]  /*0520*/  UIADD3 UR32, UR49, 0x2c400, URZ ;  /* 0x0002c40031207890 */ /* 0x000fe4000fffe03f */
[----:B------:R-:W-:Y:S01]  /*0530*/  UIADD3 UR33, UR49, 0x10, URZ ;  /* 0x0000001031217890 */ /* 0x000fe2000fffe03f */
[----:B------:R-:W-:Y:S01]  /*0540*/  UMOV UR26, URZ ;  /* 0x0000003f001a7c82 */ /* 0x000fe20008000000 */
[----:B------:R-:W-:Y:S01]  /*0550*/  UMOV UR28, UR36 ;  /* 0x00000024001c7c82 */ /* 0x000fe20008000000 */
[----:B------:R-:W-:Y:S02]  /*0560*/  UMOV UR29, UR37 ;  /* 0x00000025001d7c82 */ /* 0x000fe40008000000 */
[----:B------:R-:W2:Y:S01]  /*0570*/  @P1 LDC.64 R6, c[0x0][0x198] ;  /* 0x00006600ff061b82 */ /* 0x000ea20000000a00 */
[----:B------:R-:W-:Y:S01]  /*0580*/  UMOV UR18, 0x40 ;  /* 0x0000004000127882 */ /* 0x000fe20000000000 */
[----:B------:R-:W-:Y:S01]  /*0590*/  UMOV UR20, UR36 ;  /* 0x0000002400147c82 */ /* 0x000fe20008000000 */
[----:B------:R-:W-:Y:S01]  /*05a0*/  UMOV UR21, UR37 ;  /* 0x0000002500157c82 */ /* 0x000fe20008000000 */
[----:B------:R-:W-:Y:S01]  /*05b0*/  UMOV UR10, 0x80 ;  /* 0x00000080000a7882 */ /* 0x000fe20000000000 */
[----:B------:R-:W-:Y:S01]  /*05c0*/  UMOV UR12, UR36 ;  /* 0x00000024000c7c82 */ /* 0x000fe20008000000 */
[----:B------:R-:W-:Y:S01]  /*05d0*/  UMOV UR13, UR37 ;  /* 0x00000025000d7c82 */ /* 0x000fe20008000000 */
[----:B------:R-:W-:Y:S01]  /*05e0*/  UMOV UR34, 0xc0 ;  /* 0x000000c000227882 */ /* 0x000fe20000000000 */
[----:B-1----:R-:W-:-:S04]  /*05f0*/  @P0 IADD3 R4, P3, R2, 0xf0, RZ ;  /* 0x000000f002040810 */ /* 0x002fc80007f7e0ff */
[----:B------:R-:W-:Y:S01]  /*0600*/  @P0 R2UR UR4, R4 ;  /* 0x00000000040402ca */ /* 0x000fe200000e0000 */
[----:B------:R-:W-:Y:S01]  /*0610*/  @P0 IMAD.X R2, RZ, RZ, R3, P3 ;  /* 0x000000ffff020224 */ /* 0x000fe200018e0603 */
[----:B------:R-:W1:Y:S01]  /*0620*/  @P2 LDC.64 R4, c[0x0][0x198] ;  /* 0x00006600ff042b82 */ /* 0x000e620000000a00 */
[----:B------:R-:W-:-:S03]  /*0630*/  ELECT P3, URZ, PT ;  /* 0x00000000003f782f */ /* 0x000fc60003860000 */
[----:B------:R-:W-:-:S07]  /*0640*/  @P0 R2UR UR5, R2 ;  /* 0x00000000020502ca */ /* 0x000fce00000e0000 */
[----:B------:R-:W-:-:S05]  /*0650*/  IMAD.U32 R2, RZ, RZ, UR4 ;  /* 0x00000004ff027e24 */ /* 0x000fca000f8e00ff */
[----:B------:R-:W-:Y:S01]  /*0660*/  @P0 R2UR UR4, R2 ;  /* 0x00000000020402ca */ /* 0x000fe200000e0000 */
[----:B------:R-:W-:-:S05]  /*0670*/  IMAD.U32 R3, RZ, RZ, UR5 ;  /* 0x00000005ff037e24 */ /* 0x000fca000f8e00ff */
[----:B------:R-:W-:Y:S02]  /*0680*/  @P0 R2UR UR5, R3 ;  /* 0x00000000030502ca */ /* 0x000fe400000e0000 */
[----:B--2---:R-:W-:-:S04]  /*0690*/  @P1 IADD3 R2, P0, R6, 0xf0, RZ ;  /* 0x000000f006021810 */ /* 0x004fc80007f1e0ff */
[----:B------:R-:W-:Y:S02]  /*06a0*/  @P1 IADD3.X R6, RZ, R7, RZ, P0, !PT ;  /* 0x00000007ff061210 */ /* 0x000fe400007fe4ff */
[----:B-1----:R-:W-:Y:S02]  /*06b0*/  @P2 IADD3 R3, P0, R4, 0xf0, RZ ;  /* 0x000000f004032810 */ /* 0x002fe40007f1e0ff */
[----:B------:R-:W-:Y:S02]  /*06c0*/  @P1 R2UR UR6, R2 ;  /* 0x00000000020612ca */ /* 0x000fe400000e0000 */
[----:B------:R-:W-:Y:S01]  /*06d0*/  @P1 R2UR UR7, R6 ;  /* 0x00000000060712ca */ /* 0x000fe200000e0000 */
[----:B------:R-:W-:Y:S01]  /*06e0*/  @P2 IMAD.X R2, RZ, RZ, R5, P0 ;  /* 0x000000ffff022224 */ /* 0x000fe200000e0605 */
[----:B------:R-:W1:Y:S01]  /*06f0*/  LDC R6, c[0x0][0x21c] ;  /* 0x00008700ff067b82 */ /* 0x000e620000000800 */
[----:B------:R-:W-:-:S03]  /*0700*/  @P2 R2UR UR8, R3 ;  /* 0x00000000030822ca */ /* 0x000fc600000e0000 */
[----:B------:R-:W-:-:S04]  /*0710*/  @P2 R2UR UR9, R2 ;  /* 0x00000000020922ca */ /* 0x000fc800000e0000 */
[----:B------:R-:W2:Y:S01]  /*0720*/  @P3 LDC.64 R4, c[0x0][0x198] ;  /* 0x00006600ff043b82 */ /* 0x000ea20000000a00 */
[----:B------:R-:W-:Y:S02]  /*0730*/  IMAD.U32 R2, RZ, RZ, UR6 ;  /* 0x00000006ff027e24 */ /* 0x000fe4000f8e00ff */
[----:B------:R-:W-:-:S03]  /*0740*/  IMAD.U32 R3, RZ, RZ, UR7 ;  /* 0x00000007ff037e24 */ /* 0x000fc6000f8e00ff */
[----:B------:R-:W-:Y:S01]  /*0750*/  @P1 R2UR UR6, R2 ;  /* 0x00000000020612ca */ /* 0x000fe200000e0000 */
[----:B------:R-:W-:Y:S01]  /*0760*/  IMAD.U32 R2, RZ, RZ, UR8 ;  /* 0x00000008ff027e24 */ /* 0x000fe2000f8e00ff */
[----:B------:R-:W-:Y:S01]  /*0770*/  @P1 R2UR UR7, R3 ;  /* 0x00000000030712ca */ /* 0x000fe200000e0000 */
[----:B------:R-:W-:-:S03]  /*0780*/  IMAD.U32 R3, RZ, RZ, UR9 ;  /* 0x00000009ff037e24 */ /* 0x000fc6000f8e00ff */
[----:B------:R-:W-:Y:S02]  /*0790*/  @P2 R2UR UR14, R2 ;  /* 0x00000000020e22ca */ /* 0x000fe400000e0000 */
[----:B------:R-:W-:Y:S01]  /*07a0*/  @P2 R2UR UR15, R3 ;  /* 0x00000000030f22ca */ /* 0x000fe200000e0000 */
[----:B-1----:R-:W-:-:S05]  /*07b0*/  IMAD.MOV R3, RZ, RZ, -R6 ;  /* 0x000000ffff037224 */ /* 0x002fca00078e0a06 */
[----:B------:R-:W-:Y:S02]  /*07c0*/  SHF.R.S32.HI R3, RZ, 0x1f, R3 ;  /* 0x0000001fff037819 */ /* 0x000fe40000011403 */
[----:B--2---:R-:W-:-:S04]  /*07d0*/  @P3 IADD3 R2, P0, R4, 0xf0, RZ ;  /* 0x000000f004023810 */ /* 0x004fc80007f1e0ff */
[----:B------:R-:W-:Y:S01]  /*07e0*/  @P3 R2UR UR8, R2 ;  /* 0x00000000020832ca */ /* 0x000fe200000e0000 */
[----:B------:R-:W-:Y:S01]  /*07f0*/  @P3 IMAD.X R4, RZ, RZ, R5, P0 ;  /* 0x000000ffff043224 */ /* 0x000fe200000e0605 */
[C---:B------:R-:W-:Y:S02]  /*0800*/  IADD3 R2, R6.reuse, -0x1, RZ ;  /* 0xffffffff06027810 */ /* 0x040fe40007ffe0ff */
[----:B------:R-:W-:Y:S02]  /*0810*/  ISETP.GT.AND P0, PT, R6, RZ, PT ;  /* 0x000000ff0600720c */ /* 0x000fe40003f04270 */
[----:B------:R-:W-:Y:S02]  /*0820*/  @P3 R2UR UR9, R4 ;  /* 0x00000000040932ca */ /* 0x000fe400000e0000 */
[----:B------:R-:W-:Y:S02]  /*0830*/  LEA.HI R4, R3, -R6, RZ, 0x7 ;  /* 0x8000000603047211 */ /* 0x000fe400078f38ff */
[----:B------:R-:W-:-:S02]  /*0840*/  SHF.R.S32.HI R3, RZ, 0x1f, R2 ;  /* 0x0000001fff037819 */ /* 0x000fc40000011402 */
[----:B------:R-:W-:Y:S02]  /*0850*/  SHF.R.S32.HI R4, RZ, 0x7, R4 ;  /* 0x00000007ff047819 */ /* 0x000fe40000011404 */
[----:B------:R-:W-:Y:S01]  /*0860*/  LEA.HI R3, R3, R2, RZ, 0x7 ;  /* 0x0000000203037211 */ /* 0x000fe200078f38ff */
[----:B------:R-:W-:Y:S01]  /*0870*/  IMAD.U32 R2, RZ, RZ, UR8 ;  /* 0x00000008ff027e24 */ /* 0x000fe2000f8e00ff */
[----:B------:R-:W-:Y:S01]  /*0880*/  UIADD3 UR8, UR49, 0x28400, URZ ;  /* 0x0002840031087890 */ /* 0x000fe2000fffe03f */
[----:B------:R-:W-:Y:S01]  /*0890*/  IMAD.MOV R4, RZ, RZ, -R4 ;  /* 0x000000ffff047224 */ /* 0x000fe200078e0a04 */
[----:B------:R-:W-:Y:S01]  /*08a0*/  LEA.HI.SX32 R8, R3, 0x1, 0x19 ;  /* 0x0000000103087811 */ /* 0x000fe200078fcaff */
[----:B------:R-:W-:Y:S01]  /*08b0*/  IMAD.U32 R3, RZ, RZ, UR9 ;  /* 0x00000009ff037e24 */ /* 0x000fe2000f8e00ff */
[----:B------:R-:W-:Y:S01]  /*08c0*/  @P3 R2UR UR22, R2 ;  /* 0x00000000021632ca */ /* 0x000fe200000e0000 */
[----:B------:R-:W-:Y:S01]  /*08d0*/  @!P0 IMAD.MOV.U32 R8, RZ, RZ, R4 ;  /* 0x000000ffff088224 */ /* 0x000fe200078e0004 */
[----:B------:R-:W-:-:S02]  /*08e0*/  ELECT P0, URZ, PT ;  /* 0x00000000003f782f */ /* 0x000fc40003800000 */
[----:B------:R-:W-:Y:S01]  /*08f0*/  @P3 R2UR UR23, R3 ;  /* 0x00000000031732ca */ /* 0x000fe200000e0000 */
[----:B------:R-:W-:Y:S01]  /*0900*/  IMAD.SHL.U32 R9, R8, 0x80, RZ ;  /* 0x0000008008097824 */ /* 0x000fe200078e00ff */
[----:B------:R-:W-:-:S04]  /*0910*/  UIADD3 UR9, UR49, 0x10, URZ ;  /* 0x0000001031097890 */ /* 0x000fc8000fffe03f */
[----:B------:R-:W-:-:S05]  /*0920*/  R2UR UR27, R9 ;  /* 0x00000000091b72ca */ /* 0x000fca00000e0000 */
[----:B------:R-:W-:-:S04]  /*0930*/  @P0 IMAD.MOV.U32 R2, RZ, RZ, 0x10000 ;  /* 0x00010000ff020424 */ /* 0x000fc800078e00ff */
[----:B------:R1:W-:Y:S04]  /*0940*/  @P0 SYNCS.ARRIVE.TRANS64 RZ, [UR49+0x10], R2 ;  /* 0x00001002ffff09a7 */ /* 0x0003e80008000031 */
[----:B------:R-:W-:-:S07]  /*0950*/  UIADD3 UR27, UR27, -0x80, URZ ;  /* 0xffffff801b1b7890 */ /* 0x000fce000fffe03f */
[----:B------:R-:W-:Y:S01]  /*0960*/  UMOV UR19, UR27 ;  /* 0x0000001b00137c82 */ /* 0x000fe20008000000 */
[----:B------:R-:W-:Y:S01]  /*0970*/  UMOV UR11, UR27 ;  /* 0x0000001b000b7c82 */ /* 0x000fe20008000000 */
[----:B------:R1:W-:Y:S01]  /*0980*/  UTMALDG.4D [UR24], [UR4], desc[URZ] ;  /* 0x00003f18040075b4 */ /* 0x0003e20008019000 */
[----:B------:R-:W-:Y:S01]  /*0990*/  UMOV UR35, UR27 ;  /* 0x0000001b00237c82 */ /* 0x000fe20008000000 */
[----:B------:R1:W-:Y:S01]  /*09a0*/  UTMALDG.4D [UR16], [UR6], desc[URZ] ;  /* 0x00003f10060075b4 */ /* 0x0003e20008019000 */
[----:B------:R1:W-:Y:S01]  /*09b0*/  UTMALDG.4D [UR8], [UR14], desc[URZ] ;  /* 0x00003f080e0075b4 */ /* 0x0003e20008019000 */
[----:B------:R1:W-:Y:S01]  /*09c0*/  UTMALDG.4D [UR32], [UR22], desc[URZ] ;  /* 0x00003f20160075b4 */ /* 0x0003e20008019000 */
[----:B------:R-:W2:Y:S02]  /*09d0*/  SYNCS.PHASECHK.TRANS64.TRYWAIT P0, [UR49+0x8], R0 ;  /* 0x00000800ff0075a7 */ /* 0x000ea40008000171 */
[----:B-12---:R-:W-:Y:S05]  /*09e0*/  @!P0 BRA `(.L_x_3) ;  /* 0x0000009000548947 */ /* 0x006fea0003800000 */
.L_x_22:
[----:B------:R-:W-:Y:S02]  /*09f0*/  ELECT P0, URZ, PT ;  /* 0x00000000003f782f */ /* 0x000fe40003800000 */
[----:B------:R-:W-:Y:S02]  /*0a00*/  ELECT P2, URZ, PT ;  /* 0x00000000003f782f */ /* 0x000fe40003840000 */
[----:B------:R-:W-:Y:S01]  /*0a10*/  ELECT P3, URZ, PT ;  /* 0x00000000003f782f */ /* 0x000fe20003860000 */
[----:B------:R-:W-:Y:S02]  /*0a20*/  USHF.L.U32 UR51, UR51, 0x7, URZ ;  /* 0x0000000733337899 */ /* 0x000fe4000800063f */
[----:B------:R-:W-:Y:S02]  /*0a30*/  UIADD3 UR48, UR49, 0x10400, URZ ;  /* 0x0001040031307890 */ /* 0x000fe4000fffe03f */
[----:B------:R-:W-:Y:S02]  /*0a40*/  UIADD3 UR16, UR49, 0x14400, URZ ;  /* 0x0001440031107890 */ /* 0x000fe4000fffe03f */
[----:B------:R-:W-:-:S02]  /*0a50*/  UIADD3 UR32, UR49, 0x1c400, URZ ;  /* 0x0001c40031207890 */ /* 0x000fc4000fffe03f */
[----:B-1----:R-:W1:Y:S01]  /*0a60*/  @P0 LDC.64 R2, c[0x0][0x198] ;  /* 0x00006600ff020b82 */ /* 0x002e620000000a00 */
[----:B------:R-:W-:Y:S01]  /*0a70*/  UMOV UR50, URZ ;  /* 0x0000003f00327c82 */ /* 0x000fe20008000000 */
[----:B------:R-:W-:Y:S01]  /*0a80*/  UMOV UR52, UR36 ;  /* 0x0000002400347c82 */ /* 0x000fe20008000000 */
[----:B------:R-:W-:Y:S01]  /*0a90*/  UMOV UR53, UR37 ;  /* 0x0000002500357c82 */ /* 0x000fe20008000000 */
[----:B------:R-:W-:Y:S01]  /*0aa0*/  UMOV UR18, 0x40 ;  /* 0x0000004000127882 */ /* 0x000fe20000000000 */
[----:B------:R-:W-:Y:S01]  /*0ab0*/  UMOV UR20, UR36 ;  /* 0x0000002400147c82 */ /* 0x000fe20008000000 */
[----:B------:R-:W-:Y:S01]  /*0ac0*/  UMOV UR21, UR37 ;  /* 0x0000002500157c82 */ /* 0x000fe20008000000 */
[----:B------:R-:W-:Y:S01]  /*0ad0*/  UMOV UR19, UR51 ;  /* 0x0000003300137c82 */ /* 0x000fe20008000000 */
[----:B------:R-:W2:Y:S01]  /*0ae0*/  @P2 LDC.64 R4, c[0x0][0x198] ;  /* 0x00006600ff042b82 */ /* 0x000ea20000000a00 */
[----:B------:R-:W-:Y:S01]  /*0af0*/  UMOV UR17, UR49 ;  /* 0x0000003100117c82 */ /* 0x000fe20008000000 */
[----:B------:R-:W-:Y:S01]  /*0b00*/  UMOV UR12, UR36 ;  /* 0x00000024000c7c82 */ /* 0x000fe20008000000 */
[----:B------:R-:W-:Y:S01]  /*0b10*/  UMOV UR13, UR37 ;  /* 0x00000025000d7c82 */ /* 0x000fe20008000000 */
[----:B------:R-:W-:Y:S01]  /*0b20*/  UMOV UR34, 0xc0 ;  /* 0x000000c000227882 */ /* 0x000fe20000000000 */
[----:B------:R-:W-:Y:S01]  /*0b30*/  UMOV UR35, UR51 ;  /* 0x0000003300237c82 */ /* 0x000fe20008000000 */
[----:B------:R-:W-:Y:S01]  /*0b40*/  UMOV UR33, UR49 ;  /* 0x0000003100217c82 */ /* 0x000fe20008000000 */
[----:B-1----:R-:W-:-:S04]  /*0b50*/  @P0 IADD3 R0, P1, R2, 0x70, RZ ;  /* 0x0000007002000810 */ /* 0x002fc80007f3e0ff */
[----:B------:R-:W-:Y:S01]  /*0b60*/  @P0 R2UR UR4, R0 ;  /* 0x00000000000402ca */ /* 0x000fe200000e0000 */
[----:B------:R-:W-:Y:S01]  /*0b70*/  @P0 IMAD.X R2, RZ, RZ, R3, P1 ;  /* 0x000000ffff020224 */ /* 0x000fe200008e0603 */
[----:B------:R-:W-:-:S04]  /*0b80*/  ELECT P1, URZ, PT ;  /* 0x00000000003f782f */ /* 0x000fc80003820000 */
[----:B------:R-:W-:-:S07]  /*0b90*/  @P0 R2UR UR5, R2 ;  /* 0x00000000020502ca */ /* 0x000fce00000e0000 */
[----:B------:R-:W-:Y:S02]  /*0ba0*/  MOV R2, UR4 ;  /* 0x0000000400027c02 */ /* 0x000fe40008000f00 */
[----:B------:R-:W1:Y:S02]  /*0bb0*/  @P1 LDC.64 R6, c[0x0][0x198] ;  /* 0x00006600ff061b82 */ /* 0x000e640000000a00 */
[----:B------:R-:W-:Y:S02]  /*0bc0*/  @P0 R2UR UR4, R2 ;  /* 0x00000000020402ca */ /* 0x000fe400000e0000 */
[----:B------:R-:W-:-:S05]  /*0bd0*/  IMAD.U32 R3, RZ, RZ, UR5 ;  /* 0x00000005ff037e24 */ /* 0x000fca000f8e00ff */
[----:B------:R-:W-:Y:S02]  /*0be0*/  @P0 R2UR UR5, R3 ;  /* 0x00000000030502ca */ /* 0x000fe400000e0000 */
[----:B------:R-:W3:Y:S01]  /*0bf0*/  @P3 LDC.64 R2, c[0x0][0x198] ;  /* 0x00006600ff023b82 */ /* 0x000ee20000000a00 */
[----:B-1----:R-:W-:-:S04]  /*0c00*/  @P1 IADD3 R0, P0, R6, 0x70, RZ ;  /* 0x0000007006001810 */ /* 0x002fc80007f1e0ff */
[----:B------:R-:W-:Y:S01]  /*0c10*/  @P1 R2UR UR6, R0 ;  /* 0x00000000000612ca */ /* 0x000fe200000e0000 */
[----:B------:R-:W-:Y:S01]  /*0c20*/  @P1 IMAD.X R6, RZ, RZ, R7, P0 ;  /* 0x000000ffff061224 */ /* 0x000fe200000e0607 */
[----:B--2---:R-:W-:-:S04]  /*0c30*/  @P2 IADD3 R0, P0, R4, 0x70, RZ ;  /* 0x0000007004002810 */ /* 0x004fc80007f1e0ff */
[----:B------:R-:W-:Y:S01]  /*0c40*/  @P1 R2UR UR7, R6 ;  /* 0x00000000060712ca */ /* 0x000fe200000e0000 */
[----:B------:R-:W-:Y:S01]  /*0c50*/  @P2 IMAD.X R4, RZ, RZ, R5, P0 ;  /* 0x000000ffff042224 */ /* 0x000fe200000e0605 */
[----:B------:R-:W-:Y:S02]  /*0c60*/  @P2 R2UR UR8, R0 ;  /* 0x00000000000822ca */ /* 0x000fe400000e0000 */
[----:B---3--:R-:W-:Y:S02]  /*0c70*/  @P3 IADD3 R0, P0, R2, 0x70, RZ ;  /* 0x0000007002003810 */ /* 0x008fe40007f1e0ff */
[----:B------:R-:W-:Y:S02]  /*0c80*/  @P2 R2UR UR9, R4 ;  /* 0x00000000040922ca */ /* 0x000fe400000e0000 */
[----:B------:R-:W-:Y:S01]  /*0c90*/  @P3 R2UR UR10, R0 ;  /* 0x00000000000a32ca */ /* 0x000fe200000e0000 */
[----:B------:R-:W-:Y:S01]  /*0ca0*/  @P3 IMAD.X R2, RZ, RZ, R3, P0 ;  /* 0x000000ffff023224 */ /* 0x000fe200000e0603 */
[----:B------:R-:W-:-:S03]  /*0cb0*/  ELECT P0, URZ, PT ;  /* 0x00000000003f782f */ /* 0x000fc60003800000 */
[----:B------:R-:W-:Y:S01]  /*0cc0*/  IMAD.U32 R3, RZ, RZ, UR7 ;  /* 0x00000007ff037e24 */ /* 0x000fe2000f8e00ff */
[----:B------:R-:W-:Y:S01]  /*0cd0*/  @P3 R2UR UR11, R2 ;  /* 0x00000000020b32ca */ /* 0x000fe200000e0000 */
[----:B------:R-:W-:-:S03]  /*0ce0*/  IMAD.U32 R2, RZ, RZ, UR6 ;  /* 0x00000006ff027e24 */ /* 0x000fc6000f8e00ff */
[----:B------:R-:W-:Y:S02]  /*0cf0*/  @P1 R2UR UR7, R3 ;  /* 0x00000000030712ca */ /* 0x000fe400000e0000 */
[----:B------:R-:W-:Y:S01]  /*0d00*/  @P1 R2UR UR6, R2 ;  /* 0x00000000020612ca */ /* 0x000fe200000e0000 */
[----:B------:R-:W-:Y:S01]  /*0d10*/  IMAD.U32 R2, RZ, RZ, UR8 ;  /* 0x00000008ff027e24 */ /* 0x000fe2000f8e00ff */
[----:B------:R-:W-:Y:S01]  /*0d20*/  MOV R3, UR9 ;  /* 0x0000000900037c02 */ /* 0x000fe20008000f00 */
[----:B------:R-:W-:Y:S01]  /*0d30*/  @P0 IMAD.MOV.U32 R0, RZ, RZ, 0x10000 ;  /* 0x00010000ff000424 */ /* 0x000fe200078e00ff */
[----:B------:R-:W-:Y:S02]  /*0d40*/  UIADD3 UR8, UR49, 0x18400, URZ ;  /* 0x0001840031087890 */ /* 0x000fe4000fffe03f */
[----:B------:R-:W-:Y:S01]  /*0d50*/  @P2 R2UR UR14, R2 ;  /* 0x00000000020e22ca */ /* 0x000fe200000e0000 */
[----:B------:R-:W-:Y:S01]  /*0d60*/  IMAD.U32 R2, RZ, RZ, UR10 ;  /* 0x0000000aff027e24 */ /* 0x000fe2000f8e00ff */
[----:B------:R-:W-:Y:S01]  /*0d70*/  @P2 R2UR UR15, R3 ;  /* 0x00000000030f22ca */ /* 0x000fe200000e0000 */
[----:B------:R-:W-:Y:S01]  /*0d80*/  IMAD.U32 R3, RZ, RZ, UR11 ;  /* 0x0000000bff037e24 */ /* 0x000fe2000f8e00ff */
[----:B------:R1:W-:Y:S01]  /*0d90*/  @P0 SYNCS.ARRIVE.TRANS64 RZ, [UR49], R0 ;  /* 0x00000000ffff09a7 */ /* 0x0003e20008000031 */
[----:B------:R-:W-:Y:S01]  /*0da0*/  ISETP.GE.AND P0, PT, R8, 0x2, PT ;  /* 0x000000020800780c */ /* 0x000fe20003f06270 */
[----:B------:R-:W-:Y:S01]  /*0db0*/  UMOV UR10, 0x80 ;  /* 0x00000080000a7882 */ /* 0x000fe20000000000 */
[----:B------:R-:W-:Y:S01]  /*0dc0*/  @P3 R2UR UR22, R2 ;  /* 0x00000000021632ca */ /* 0x000fe200000e0000 */
[----:B------:R2:W-:Y:S01]  /*0dd0*/  UTMALDG.4D [UR48], [UR4], desc[URZ] ;  /* 0x00003f30040075b4 */ /* 0x0005e20008019000 */
[----:B------:R-:W-:Y:S01]  /*0de0*/  @P3 R2UR UR23, R3 ;  /* 0x00000000031732ca */ /* 0x000fe200000e0000 */
[----:B------:R-:W-:Y:S01]  /*0df0*/  UMOV UR11, UR51 ;  /* 0x00000033000b7c82 */ /* 0x000fe20008000000 */
[----:B------:R-:W-:Y:S01]  /*0e00*/  UMOV UR9, UR49 ;  /* 0x0000003100097c82 */ /* 0x000fe20008000000 */
[----:B-1----:R-:W-:Y:S01]  /*0e10*/  IMAD.MOV.U32 R0, RZ, RZ, 0x1 ;  /* 0x00000001ff007424 */ /* 0x002fe200078e00ff */
[----:B------:R2:W-:Y:S02]  /*0e20*/  UTMALDG.4D [UR16], [UR6], desc[URZ] ;  /* 0x00003f10060075b4 */ /* 0x0005e40008019000 */
[----:B------:R2:W-:Y:S07]  /*0e30*/  UTMALDG.4D [UR8], [UR14], desc[URZ] ;  /* 0x00003f080e0075b4 */ /* 0x0005ee0008019000 */
[----:B------:R2:W-:Y:S02]  /*0e40*/  UTMALDG.4D [UR32], [UR22], desc[URZ] ;  /* 0x00003f20160075b4 */ /* 0x0005e40008019000 */
[----:B--2---:R-:W-:Y:S05]  /*0e50*/  @!P0 BRA `(.L_x_4) ;  /* 0x0000000800588947 */ /* 0x004fea0003800000 */
[----:B------:R-:W1:Y:S01]  /*0e60*/  LDC.64 R4, c[0x0][0x198] ;  /* 0x00006600ff047b82 */ /* 0x000e620000000a00 */
[----:B------:R-:W-:Y:S02]  /*0e70*/  VIADD R9, R9, 0xffffff00 ;  /* 0xffffff0009097836 */ /* 0x000fe40000000000 */
[----:B------:R-:W-:Y:S02]  /*0e80*/  IMAD.MOV R6, RZ, RZ, -R8 ;  /* 0x000000ffff067224 */ /* 0x000fe400078e0a08 */
[----:B------:R-:W-:Y:S01]  /*0e90*/  IMAD.MOV.U32 R7, RZ, RZ, 0x1 ;  /* 0x00000001ff077424 */ /* 0x000fe200078e00ff */
[----:B------:R-:W-:-:S15]  /*0ea0*/  R2UR UR35, R9 ;  /* 0x00000000092372ca */ /* 0x000fde00000e0000 */
.L_x_7:
[----:B------:R-:W-:-:S04]  /*0eb0*/  LOP3.LUT R0, R7, 0x1, RZ, 0x3c, !PT ;  /* 0x0000000107007812 */ /* 0x000fc800078e3cff */
[----:B------:R-:W-:-:S04]  /*0ec0*/  SHF.L.U32 R2, R0, 0x1f, RZ ;  /* 0x0000001f00027819 */ /* 0x000fc800000006ff */
[----:B------:R-:W2:Y:S02]  /*0ed0*/  SYNCS.PHASECHK.TRANS64.TRYWAIT P0, [UR49+0x18], R2 ;  /* 0x00001802ff0075a7 */ /* 0x000ea40008000171 */
[----:B--2---:R-:W-:Y:S05]  /*0ee0*/  @!P0 BRA `(.L_x_5) ;  /* 0x0000008c00348947 */ /* 0x004fea0003800000 */
.L_x_24:
[----:B------:R-:W-:Y:S01]  /*0ef0*/  ELECT P0, URZ, PT ;  /* 0x00000000003f782f */ /* 0x000fe20003800000 */
[----:B------:R-:W-:Y:S01]  /*0f00*/  VIADD R6, R6, 0x1 ;  /* 0x0000000106067836 */ /* 0x000fe20000000000 */
[----:B------:R-:W-:Y:S01]  /*0f10*/  ELECT P1, URZ, PT ;  /* 0x00000000003f782f */ /* 0x000fe20003820000 */
[----:B------:R-:W-:Y:S02]  /*0f20*/  UIADD3 UR32, UR49, 0x20400, URZ ;  /* 0x0002040031207890 */ /* 0x000fe4000fffe03f */
[----:B------:R-:W-:Y:S02]  /*0f30*/  UIADD3 UR33, UR49, 0x10, URZ ;  /* 0x0000001031217890 */ /* 0x000fe4000fffe03f */
[----:B------:R-:W-:Y:S02]  /*0f40*/  UIADD3 UR24, UR49, 0x24400, URZ ;  /* 0x0002440031187890 */ /* 0x000fe4000fffe03f */
[----:B------:R-:W-:Y:S02]  /*0f50*/  UIADD3 UR25, UR49, 0x10, URZ ;  /* 0x0000001031197890 */ /* 0x000fe4000fffe03f */
[----:B------:R-:W-:-:S02]  /*0f60*/  UIADD3 UR16, UR49, 0x28400, URZ ;  /* 0x0002840031107890 */ /* 0x000fc4000fffe03f */
[----:B-1----:R-:W-:Y:S01]  /*0f70*/  @P0 IADD3 R2, P2, R4, 0xf0, RZ ;  /* 0x000000f004020810 */ /* 0x002fe20007f5e0ff */
[----:B------:R-:W-:Y:S01]  /*0f80*/  UIADD3 UR17, UR49, 0x10, URZ ;  /* 0x0000001031117890 */ /* 0x000fe2000fffe03f */
[----:B------:R-:W-:Y:S02]  /*0f90*/  UMOV UR34, URZ ;  /* 0x0000003f00227c82 */ /* 0x000fe40008000000 */
[----:B------:R-:W-:Y:S01]  /*0fa0*/  @P0 R2UR UR4, R2 ;  /* 0x00000000020402ca */ /* 0x000fe200000e0000 */
[--C-:B------:R-:W-:Y:S01]  /*0fb0*/  @P0 IMAD.X R2, RZ, RZ, R5.reuse, P2 ;  /* 0x000000ffff020224 */ /* 0x100fe200010e0605 */
[----:B------:R-:W-:Y:S01]  /*0fc0*/  UMOV UR26, 0x40 ;  /* 0x00000040001a7882 */ /* 0x000fe20000000000 */
[----:B------:R-:W-:Y:S01]  /*0fd0*/  UMOV UR27, UR35 ;  /* 0x00000023001b7c82 */ /* 0x000fe20008000000 */
[----:B------:R-:W-:Y:S01]  /*0fe0*/  UMOV UR28, UR36 ;  /* 0x00000024001c7c82 */ /* 0x000fe20008000000 */
[----:B------:R-:W-:Y:S01]  /*0ff0*/  UMOV UR29, UR37 ;  /* 0x00000025001d7c82 */ /* 0x000fe20008000000 */
[----:B------:R-:W-:Y:S01]  /*1000*/  @P0 R2UR UR5, R2 ;  /* 0x00000000020502ca */ /* 0x000fe200000e0000 */
[----:B------:R-:W-:Y:S01]  /*1010*/  UMOV UR18, 0x80 ;  /* 0x0000008000127882 */ /* 0x000fe20000000000 */
[----:B------:R-:W-:Y:S01]  /*1020*/  @P1 IADD3 R2, P2, R4, 0xf0, RZ ;  /* 0x000000f004021810 */ /* 0x000fe20007f5e0ff */
[----:B------:R-:W-:Y:S01]  /*1030*/  UMOV UR19, UR35 ;  /* 0x0000002300137c82 */ /* 0x000fe20008000000 */
[----:B------:R-:W-:Y:S01]  /*1040*/  UMOV UR20, UR36 ;  /* 0x0000002400147c82 */ /* 0x000fe20008000000 */
[----:B------:R-:W-:Y:S01]  /*1050*/  UMOV UR21, UR37 ;  /* 0x0000002500157c82 */ /* 0x000fe20008000000 */
[----:B------:R-:W-:Y:S01]  /*1060*/  @P1 R2UR UR6, R2 ;  /* 0x00000000020612ca */ /* 0x000fe200000e0000 */
[----:B------:R-:W-:Y:S01]  /*1070*/  @P1 IMAD.X R2, RZ, RZ, R5, P2 ;  /* 0x000000ffff021224 */ /* 0x000fe200010e0605 */
[----:B------:R-:W-:Y:S01]  /*1080*/  UMOV UR12, UR36 ;  /* 0x00000024000c7c82 */ /* 0x000fe20008000000 */
[----:B------:R-:W-:Y:S01]  /*1090*/  UMOV UR13, UR37 ;  /* 0x00000025000d7c82 */ /* 0x000fe20008000000 */
[----:B------:R-:W-:-:S02]  /*10a0*/  UIADD3 UR43, UR35, 0x80, URZ ;  /* 0x00000080232b7890 */ /* 0x000fc4000fffe03f */
[----:B------:R-:W-:Y:S01]  /*10b0*/  @P1 R2UR UR7, R2 ;  /* 0x00000000020712ca */ /* 0x000fe200000e0000 */
[----:B------:R-:W-:Y:S02]  /*10c0*/  IMAD.U32 R2, RZ, RZ, UR4 ;  /* 0x00000004ff027e24 */ /* 0x000fe4000f8e00ff */
[----:B--2---:R-:W-:-:S03]  /*10d0*/  IMAD.U32 R3, RZ, RZ, UR5 ;  /* 0x00000005ff037e24 */ /* 0x004fc6000f8e00ff */
[----:B------:R-:W-:Y:S01]  /*10e0*/  @P0 R2UR UR4, R2 ;  /* 0x00000000020402ca */ /* 0x000fe200000e0000 */
[----:B------:R-:W-:Y:S01]  /*10f0*/  IMAD.U32 R2, RZ, RZ, UR6 ;  /* 0x00000006ff027e24 */ /* 0x000fe2000f8e00ff */
[----:B------:R-:W-:Y:S02]  /*1100*/  @P0 R2UR UR5, R3 ;  /* 0x00000000030502ca */ /* 0x000fe400000e0000 */
[----:B------:R-:W-:Y:S02]  /*1110*/  ELECT P0, URZ, PT ;  /* 0x00000000003f782f */ /* 0x000fe40003800000 */
[----:B------:R-:W-:Y:S01]  /*1120*/  @P1 R2UR UR6, R2 ;  /* 0x00000000020612ca */ /* 0x000fe200000e0000 */
[----:B------:R-:W-:-:S05]  /*1130*/  IMAD.U32 R3, RZ, RZ, UR7 ;  /* 0x00000007ff037e24 */ /* 0x000fca000f8e00ff */
[----:B------:R-:W-:Y:S02]  /*1140*/  @P1 R2UR UR7, R3 ;  /* 0x00000000030712ca */ /* 0x000fe400000e0000 */
[----:B------:R-:W-:-:S03]  /*1150*/  ELECT P1, URZ, PT ;  /* 0x00000000003f782f */ /* 0x000fc60003820000 */
[----:B------:R-:W-:-:S04]  /*1160*/  @P0 IADD3 R2, P2, R4, 0xf0, RZ ;  /* 0x000000f004020810 */ /* 0x000fc80007f5e0ff */
[----:B------:R-:W-:Y:S01]  /*1170*/  @P0 R2UR UR8, R2 ;  /* 0x00000000020802ca */ /* 0x000fe200000e0000 */
[----:B------:R-:W-:-:S05]  /*1180*/  @P0 IMAD.X R2, RZ, RZ, R5, P2 ;  /* 0x000000ffff020224 */ /* 0x000fca00010e0605 */
[----:B------:R-:W-:Y:S02]  /*1190*/  @P0 R2UR UR9, R2 ;  /* 0x00000000020902ca */ /* 0x000fe400000e0000 */
[----:B------:R-:W-:-:S04]  /*11a0*/  @P1 IADD3 R2, P2, R4, 0xf0, RZ ;  /* 0x000000f004021810 */ /* 0x000fc80007f5e0ff */
[----:B------:R-:W-:Y:S02]  /*11b0*/  @P1 R2UR UR10, R2 ;  /* 0x00000000020a12ca */ /* 0x000fe400000e0000 */
[----:B------:R-:W-:-:S04]  /*11c0*/  @P1 IADD3.X R2, RZ, R5, RZ, P2, !PT ;  /* 0x00000005ff021210 */ /* 0x000fc800017fe4ff */
[----:B------:R-:W-:Y:S01]  /*11d0*/  @P1 R2UR UR11, R2 ;  /* 0x00000000020b12ca */ /* 0x000fe200000e0000 */
[----:B------:R-:W-:Y:S01]  /*11e0*/  IMAD.U32 R2, RZ, RZ, UR8 ;  /* 0x00000008ff027e24 */ /* 0x000fe2000f8e00ff */
[----:B------:R-:W-:Y:S01]  /*11f0*/  UIADD3 UR8, UR49, 0x2c400, URZ ;  /* 0x0002c40031087890 */ /* 0x000fe2000fffe03f */
[----:B------:R-:W-:Y:S01]  /*1200*/  IMAD.U32 R3, RZ, RZ, UR9 ;  /* 0x00000009ff037e24 */ /* 0x000fe2000f8e00ff */
[----:B------:R-:W-:Y:S02]  /*1210*/  UIADD3 UR9, UR49, 0x10, URZ ;  /* 0x0000001031097890 */ /* 0x000fe4000fffe03f */
[----:B------:R-:W-:Y:S01]  /*1220*/  @P0 R2UR UR14, R2 ;  /* 0x00000000020e02ca */ /* 0x000fe200000e0000 */
[----:B------:R-:W-:Y:S01]  /*1230*/  IMAD.U32 R2, RZ, RZ, UR10 ;  /* 0x0000000aff027e24 */ /* 0x000fe2000f8e00ff */
[----:B------:R-:W-:Y:S02]  /*1240*/  @P0 R2UR UR15, R3 ;  /* 0x00000000030f02ca */ /* 0x000fe400000e0000 */
[----:B------:R-:W-:Y:S01]  /*1250*/  ELECT P0, URZ, PT ;  /* 0x00000000003f782f */ /* 0x000fe20003800000 */
[----:B------:R-:W-:Y:S01]  /*1260*/  UMOV UR10, 0xc0 ;  /* 0x000000c0000a7882 */ /* 0x000fe20000000000 */
[----:B------:R-:W-:Y:S01]  /*1270*/  @P1 R2UR UR22, R2 ;  /* 0x00000000021612ca */ /* 0x000fe200000e0000 */
[----:B------:R-:W-:Y:S01]  /*1280*/  IMAD.U32 R3, RZ, RZ, UR11 ;  /* 0x0000000bff037e24 */ /* 0x000fe2000f8e00ff */
[----:B------:R-:W-:-:S04]  /*1290*/  UMOV UR11, UR35 ;  /* 0x00000023000b7c82 */ /* 0x000fc80008000000 */
[----:B------:R-:W-:-:S05]  /*12a0*/  @P1 R2UR UR23, R3 ;  /* 0x00000000031712ca */ /* 0x000fca00000e0000 */
[----:B------:R-:W-:-:S04]  /*12b0*/  @P0 IMAD.MOV.U32 R2, RZ, RZ, 0x10000 ;  /* 0x00010000ff020424 */ /* 0x000fc800078e00ff */
[----:B------:R1:W-:Y:S01]  /*12c0*/  @P0 SYNCS.ARRIVE.TRANS64 RZ, [UR49+0x10], R2 ;  /* 0x00001002ffff09a7 */ /* 0x0003e20008000031 */
[----:B------:R2:W-:Y:S01]  /*12d0*/  UTMALDG.4D [UR32], [UR4], desc[URZ] ;  /* 0x00003f20040075b4 */ /* 0x0005e20008019000 */
[----:B------:R-:W-:Y:S01]  /*12e0*/  ISETP.NE.AND P0, PT, R6, -0x1, PT ;  /* 0xffffffff0600780c */ /* 0x000fe20003f05270 */
[----:B-1----:R-:W-:Y:S01]  /*12f0*/  IMAD.U32 R2, R7, -0x80000000, RZ ;  /* 0x8000000007027824 */ /* 0x002fe200078e00ff */
[----:B------:R2:W-:Y:S01]  /*1300*/  UTMALDG.4D [UR24], [UR6], desc[URZ] ;  /* 0x00003f18060075b4 */ /* 0x0005e20008019000 */
[----:B------:R2:W-:Y:S01]  /*1310*/  UTMALDG.4D [UR16], [UR14], desc[URZ] ;  /* 0x00003f100e0075b4 */ /* 0x0005e20008019000 */
[----:B------:R2:W-:Y:S01]  /*1320*/  UTMALDG.4D [UR8], [UR22], desc[URZ] ;  /* 0x00003f08160075b4 */ /* 0x0005e20008019000 */
[----:B------:R-:W1:Y:S02]  /*1330*/  SYNCS.PHASECHK.TRANS64.TRYWAIT P1, [UR49+0x28], R2 ;  /* 0x00002802ff0075a7 */ /* 0x000e640008020171 */
[----:B-12---:R-:W-:Y:S06]  /*1340*/  @!P1 BRA `(.L_x_6) ;  /* 0x00000088003c9947 */ /* 0x006fec0003800000 */
.L_x_26:
[----:B------:R-:W-:Y:S01]  /*1350*/  ELECT P1, URZ, PT ;  /* 0x00000000003f782f */ /* 0x000fe20003820000 */
[----:B-1----:R-:W-:Y:S01]  /*1360*/  IMAD.MOV.U32 R7, RZ, RZ, R0 ;  /* 0x000000ffff077224 */ /* 0x002fe200078e0000 */
[----:B------:R-:W-:Y:S01]  /*1370*/  ELECT P2, URZ, PT ;  /* 0x00000000003f782f */ /* 0x000fe20003840000 */
[----:B------:R-:W-:Y:S02]  /*1380*/  UIADD3 UR40, UR49, 0x400, URZ ;  /* 0x0000040031287890 */ /* 0x000fe4000fffe03f */
[----:B------:R-:W-:Y:S02]  /*1390*/  UIADD3 UR41, UR49, 0x20, URZ ;  /* 0x0000002031297890 */ /* 0x000fe4000fffe03f */
[----:B------:R-:W-:Y:S02]  /*13a0*/  UIADD3 UR24, UR49, 0x4400, URZ ;  /* 0x0000440031187890 */ /* 0x000fe4000fffe03f */
[----:B------:R-:W-:Y:S02]  /*13b0*/  UIADD3 UR25, UR49, 0x20, URZ ;  /* 0x0000002031197890 */ /* 0x000fe4000fffe03f */
[----:B------:R-:W-:-:S02]  /*13c0*/  UIADD3 UR16, UR49, 0x8400, URZ ;  /* 0x0000840031107890 */ /* 0x000fc4000fffe03f */
[----:B------:R-:W-:Y:S01]  /*13d0*/  @P1 IADD3 R2, P3, R4, 0x170, RZ ;  /* 0x0000017004021810 */ /* 0x000fe20007f7e0ff */
[----:B------:R-:W-:Y:S01]  /*13e0*/  UIADD3 UR17, UR49, 0x20, URZ ;  /* 0x0000002031117890 */ /* 0x000fe2000fffe03f */
[----:B------:R-:W-:Y:S02]  /*13f0*/  UMOV UR42, URZ ;  /* 0x0000003f002a7c82 */ /* 0x000fe40008000000 */
[----:B------:R-:W-:Y:S01]  /*1400*/  @P1 R2UR UR4, R2 ;  /* 0x00000000020412ca */ /* 0x000fe200000e0000 */
[----:B------:R-:W-:Y:S01]  /*1410*/  UMOV UR44, UR36 ;  /* 0x00000024002c7c82 */ /* 0x000fe20008000000 */
[----:B------:R-:W-:Y:S01]  /*1420*/  @P1 IADD3.X R2, RZ, R5, RZ, P3, !PT ;  /* 0x00000005ff021210 */ /* 0x000fe20001ffe4ff */
[----:B------:R-:W-:Y:S01]  /*1430*/  UMOV UR45, UR37 ;  /* 0x00000025002d7c82 */ /* 0x000fe20008000000 */
[----:B------:R-:W-:Y:S01]  /*1440*/  UMOV UR26, 0x40 ;  /* 0x00000040001a7882 */ /* 0x000fe20000000000 */
[----:B------:R-:W-:Y:S01]  /*1450*/  UMOV UR27, UR43 ;  /* 0x0000002b001b7c82 */ /* 0x000fe20008000000 */
[----:B------:R-:W-:Y:S01]  /*1460*/  @P1 R2UR UR5, R2 ;  /* 0x00000000020512ca */ /* 0x000fe200000e0000 */
[----:B------:R-:W-:Y:S01]  /*1470*/  UMOV UR28, UR36 ;  /* 0x00000024001c7c82 */ /* 0x000fe20008000000 */
[----:B------:R-:W-:Y:S01]  /*1480*/  @P2 IADD3 R2, P3, R4, 0x170, RZ ;  /* 0x0000017004022810 */ /* 0x000fe20007f7e0ff */
[----:B------:R-:W-:Y:S01]  /*1490*/  UMOV UR29, UR37 ;  /* 0x00000025001d7c82 */ /* 0x000fe20008000000 */
[----:B------:R-:W-:Y:S01]  /*14a0*/  UMOV UR18, 0x80 ;  /* 0x0000008000127882 */ /* 0x000fe20000000000 */
[----:B------:R-:W-:Y:S01]  /*14b0*/  UMOV UR19, UR43 ;  /* 0x0000002b00137c82 */ /* 0x000fe20008000000 */
[----:B------:R-:W-:Y:S01]  /*14c0*/  @P2 R2UR UR6, R2 ;  /* 0x00000000020622ca */ /* 0x000fe200000e0000 */
[----:B------:R-:W-:Y:S01]  /*14d0*/  @P2 IMAD.X R2, RZ, RZ, R5, P3 ;  /* 0x000000ffff022224 */ /* 0x000fe200018e0605 */
[----:B------:R-:W-:Y:S01]  /*14e0*/  UMOV UR20, UR36 ;  /* 0x0000002400147c82 */ /* 0x000fe20008000000 */
[----:B------:R-:W-:Y:S01]  /*14f0*/  UMOV UR21, UR37 ;  /* 0x0000002500157c82 */ /* 0x000fe20008000000 */
[----:B------:R-:W-:Y:S01]  /*1500*/  UMOV UR12, UR36 ;  /* 0x00000024000c7c82 */ /* 0x000fe20008000000 */
[----:B------:R-:W-:Y:S01]  /*1510*/  UMOV UR13, UR37 ;  /* 0x00000025000d7c82 */ /* 0x000fe20008000000 */
[----:B------:R-:W-:Y:S01]  /*1520*/  @P2 R2UR UR7, R2 ;  /* 0x00000000020722ca */ /* 0x000fe200000e0000 */
[----:B------:R-:W-:-:S02]  /*1530*/  IMAD.U32 R2, RZ, RZ, UR4 ;  /* 0x00000004ff027e24 */ /* 0x000fc4000f8e00ff */
[----:B------:R-:W-:-:S03]  /*1540*/  IMAD.U32 R3, RZ, RZ, UR5 ;  /* 0x00000005ff037e24 */ /* 0x000fc6000f8e00ff */
        /* <DEDUP_REMOVED lines=13> */
[----:B------:R-:W-:Y:S01]  /*1620*/  @P2 R2UR UR10, R2 ;  /* 0x00000000020a22ca */ /* 0x000fe200000e0000 */
[----:B------:R-:W-:-:S05]  /*1630*/  @P2 IMAD.X R2, RZ, RZ, R5, P3 ;  /* 0x000000ffff022224 */ /* 0x000fca00018e0605 */
[----:B------:R-:W-:Y:S01]  /*1640*/  @P2 R2UR UR11, R2 ;  /* 0x00000000020b22ca */ /* 0x000fe200000e0000 */
[----:B------:R-:W-:Y:S01]  /*1650*/  IMAD.U32 R3, RZ, RZ, UR9 ;  /* 0x00000009ff037e24 */ /* 0x000fe2000f8e00ff */
[----:B------:R-:W-:Y:S01]  /*1660*/  MOV R2, UR8 ;  /* 0x0000000800027c02 */ /* 0x000fe20008000f00 */
[----:B------:R-:W-:Y:S02]  /*1670*/  UIADD3 UR8, UR49, 0xc400, URZ ;  /* 0x0000c40031087890 */ /* 0x000fe4000fffe03f */
[----:B------:R-:W-:Y:S01]  /*1680*/  UIADD3 UR9, UR49, 0x20, URZ ;  /* 0x0000002031097890 */ /* 0x000fe2000fffe03f */
        /* <DEDUP_REMOVED lines=12> */
[----:B-1----:R-:W-:Y:S01]  /*1750*/  IMAD.U32 R2, RZ, RZ, UR35 ;  /* 0x00000023ff027e24 */ /* 0x002fe2000f8e00ff */
[----:B------:R2:W-:Y:S03]  /*1760*/  UTMALDG.4D [UR24], [UR6], desc[URZ] ;  /* 0x00003f18060075b4 */ /* 0x0005e60008019000 */
[----:B------:R-:W-:Y:S01]  /*1770*/  VIADD R2, R2, 0xffffff80 ;  /* 0xffffff8002027836 */ /* 0x000fe20000000000 */
[----:B------:R2:W-:Y:S04]  /*1780*/  UTMALDG.4D [UR16], [UR14], desc[URZ] ;  /* 0x00003f100e0075b4 */ /* 0x0005e80008019000 */
[----:B------:R-:W-:Y:S01]  /*1790*/  R2UR UR35, R2 ;  /* 0x00000000022372ca */ /* 0x000fe200000e0000 */
[----:B------:R2:W-:Y:S02]  /*17a0*/  UTMALDG.4D [UR8], [UR22], desc[URZ] ;  /* 0x00003f08160075b4 */ /* 0x0005e40008019000 */
[----:B--2---:R-:W-:-:S12]  /*17b0*/  @P0 BRA `(.L_x_7) ;  /* 0xfffffff400bc0947 */ /* 0x004fd8000383ffff */
.L_x_4:
[----:B------:R-:W-:-:S04]  /*17c0*/  SHF.L.U32 R2, R0, 0x1f, RZ ;  /* 0x0000001f00027819 */ /* 0x000fc800000006ff */
[----:B------:R-:W1:Y:S02]  /*17d0*/  SYNCS.PHASECHK.TRANS64.TRYWAIT P0, [UR49+0x28], R2 ;  /* 0x00002802ff0075a7 */ /* 0x000e640008000171 */
[----:B-1----:R-:W-:Y:S05]  /*17e0*/  @!P0 BRA `(.L_x_8) ;  /* 0x0000008400308947 */ /* 0x002fea0003800000 */
.L_x_28:
[----:B------:R-:W-:Y:S02]  /*17f0*/  ELECT P3, URZ, PT ;  /* 0x00000000003f782f */ /* 0x000fe40003860000 */
[----:B------:R-:W-:Y:S02]  /*1800*/  LOP3.LUT R0, R0, 0x1, RZ, 0x3c, !PT ;  /* 0x0000000100007812 */ /* 0x000fe400078e3cff */
[----:B------:R-:W-:Y:S02]  /*1810*/  ELECT P2, URZ, PT ;  /* 0x00000000003f782f */ /* 0x000fe40003840000 */
[----:B------:R-:W-:Y:S01]  /*1820*/  ELECT P1, URZ, PT ;  /* 0x00000000003f782f */ /* 0x000fe20003820000 */
[----:B------:R-:W-:Y:S02]  /*1830*/  UIADD3 UR32, UR49, 0x400, URZ ;  /* 0x0000040031207890 */ /* 0x000fe4000fffe03f */
[----:B------:R-:W-:Y:S02]  /*1840*/  UIADD3 UR33, UR49, 0x20, URZ ;  /* 0x0000002031217890 */ /* 0x000fe4000fffe03f */
[----:B------:R-:W-:-:S02]  /*1850*/  UIADD3 UR24, UR49, 0x4400, URZ ;  /* 0x0000440031187890 */ /* 0x000fc4000fffe03f */
[----:B------:R-:W-:Y:S01]  /*1860*/  UIADD3 UR25, UR49, 0x20, URZ ;  /* 0x0000002031197890 */ /* 0x000fe2000fffe03f */
[----:B-1----:R-:W1:Y:S01]  /*1870*/  @P3 LDC.64 R2, c[0x0][0x198] ;  /* 0x00006600ff023b82 */ /* 0x002e620000000a00 */
[----:B------:R-:W-:Y:S02]  /*1880*/  UIADD3 UR16, UR49, 0x8400, URZ ;  /* 0x0000840031107890 */ /* 0x000fe4000fffe03f */
[----:B------:R-:W-:Y:S01]  /*1890*/  UIADD3 UR17, UR49, 0x20, URZ ;  /* 0x0000002031117890 */ /* 0x000fe2000fffe03f */
[----:B------:R-:W-:Y:S01]  /*18a0*/  UMOV UR34, URZ ;  /* 0x0000003f00227c82 */ /* 0x000fe20008000000 */
[----:B------:R-:W-:Y:S01]  /*18b0*/  UMOV UR35, URZ ;  /* 0x0000003f00237c82 */ /* 0x000fe20008000000 */
[----:B------:R-:W-:Y:S02]  /*18c0*/  UMOV UR26, 0x40 ;  /* 0x00000040001a7882 */ /* 0x000fe40000000000 */
[----:B------:R-:W2:Y:S01]  /*18d0*/  @P2 LDC.64 R6, c[0x0][0x198] ;  /* 0x00006600ff062b82 */ /* 0x000ea20000000a00 */
[----:B------:R-:W-:Y:S01]  /*18e0*/  UMOV UR27, URZ ;  /* 0x0000003f001b7c82 */ /* 0x000fe20008000000 */
[----:B------:R-:W-:Y:S01]  /*18f0*/  UMOV UR28, UR36 ;  /* 0x00000024001c7c82 */ /* 0x000fe20008000000 */
[----:B------:R-:W-:Y:S01]  /*1900*/  UMOV UR29, UR37 ;  /* 0x00000025001d7c82 */ /* 0x000fe20008000000 */
[----:B------:R-:W-:Y:S01]  /*1910*/  UMOV UR18, 0x80 ;  /* 0x0000008000127882 */ /* 0x000fe20000000000 */
[----:B------:R-:W-:Y:S01]  /*1920*/  UMOV UR19, URZ ;  /* 0x0000003f00137c82 */ /* 0x000fe20008000000 */
[----:B------:R-:W-:Y:S01]  /*1930*/  UMOV UR20, UR36 ;  /* 0x0000002400147c82 */ /* 0x000fe20008000000 */
[----:B------:R-:W-:Y:S01]  /*1940*/  UMOV UR21, UR37 ;  /* 0x0000002500157c82 */ /* 0x000fe20008000000 */
[----:B------:R-:W-:Y:S01]  /*1950*/  UMOV UR12, UR36 ;  /* 0x00000024000c7c82 */ /* 0x000fe20008000000 */
[----:B------:R-:W-:Y:S01]  /*1960*/  UMOV UR13, UR37 ;  /* 0x00000025000d7c82 */ /* 0x000fe20008000000 */
[----:B-1----:R-:W-:-:S04]  /*1970*/  @P3 IADD3 R4, P0, R2, 0x170, RZ ;  /* 0x0000017002043810 */ /* 0x002fc80007f1e0ff */
[----:B------:R-:W-:Y:S01]  /*1980*/  @P3 R2UR UR4, R4 ;  /* 0x00000000040432ca */ /* 0x000fe200000e0000 */
[----:B------:R-:W-:Y:S01]  /*1990*/  @P3 IMAD.X R2, RZ, RZ, R3, P0 ;  /* 0x000000ffff023224 */ /* 0x000fe200000e0603 */
[----:B------:R-:W-:Y:S01]  /*19a0*/  ELECT P0, URZ, PT ;  /* 0x00000000003f782f */ /* 0x000fe20003800000 */
[----:B------:R-:W1:Y:S03]  /*19b0*/  @P1 LDC.64 R4, c[0x0][0x198] ;  /* 0x00006600ff041b82 */ /* 0x000e660000000a00 */
[----:B------:R-:W-:-:S07]  /*19c0*/  @P3 R2UR UR5, R2 ;  /* 0x00000000020532ca */ /* 0x000fce00000e0000 */
[----:B------:R-:W-:-:S05]  /*19d0*/  IMAD.U32 R2, RZ, RZ, UR4 ;  /* 0x00000004ff027e24 */ /* 0x000fca000f8e00ff */
[----:B------:R-:W-:Y:S01]  /*19e0*/  @P3 R2UR UR4, R2 ;  /* 0x00000000020432ca */ /* 0x000fe200000e0000 */
[----:B------:R-:W-:-:S05]  /*19f0*/  IMAD.U32 R3, RZ, RZ, UR5 ;  /* 0x00000005ff037e24 */ /* 0x000fca000f8e00ff */
[----:B------:R-:W-:Y:S02]  /*1a00*/  @P3 R2UR UR5, R3 ;  /* 0x00000000030532ca */ /* 0x000fe400000e0000 */
[----:B------:R-:W3:Y:S01]  /*1a10*/  @P0 LDC.64 R2, c[0x0][0x198] ;  /* 0x00006600ff020b82 */ /* 0x000ee20000000a00 */
[----:B--2---:R-:W-:-:S04]  /*1a20*/  @P2 IADD3 R8, P3, R6, 0x170, RZ ;  /* 0x0000017006082810 */ /* 0x004fc80007f7e0ff */
[----:B------:R-:W-:Y:S01]  /*1a30*/  @P2 R2UR UR6, R8 ;  /* 0x00000000080622ca */ /* 0x000fe200000e0000 */
[----:B------:R-:W-:-:S05]  /*1a40*/  @P2 IMAD.X R6, RZ, RZ, R7, P3 ;  /* 0x000000ffff062224 */ /* 0x000fca00018e0607 */
[----:B------:R-:W-:Y:S02]  /*1a50*/  @P2 R2UR UR7, R6 ;  /* 0x00000000060722ca */ /* 0x000fe400000e0000 */
[----:B-1----:R-:W-:-:S04]  /*1a60*/  @P1 IADD3 R6, P3, R4, 0x170, RZ ;  /* 0x0000017004061810 */ /* 0x002fc80007f7e0ff */
[----:B------:R-:W-:Y:S01]  /*1a70*/  @P1 R2UR UR8, R6 ;  /* 0x00000000060812ca */ /* 0x000fe200000e0000 */
[----:B------:R-:W-:-:S05]  /*1a80*/  @P1 IMAD.X R4, RZ, RZ, R5, P3 ;  /* 0x000000ffff041224 */ /* 0x000fca00018e0605 */
[----:B------:R-:W-:Y:S02]  /*1a90*/  @P1 R2UR UR9, R4 ;  /* 0x00000000040912ca */ /* 0x000fe400000e0000 */
[----:B---3--:R-:W-:-:S04]  /*1aa0*/  @P0 IADD3 R2, P3, R2, 0x170, RZ ;  /* 0x0000017002020810 */ /* 0x008fc80007f7e0ff */
[----:B------:R-:W-:Y:S01]  /*1ab0*/  @P0 R2UR UR10, R2 ;  /* 0x00000000020a02ca */ /* 0x000fe200000e0000 */
[----:B------:R-:W-:Y:S01]  /*1ac0*/  @P0 IMAD.X R5, RZ, RZ, R3, P3 ;  /* 0x000000ffff050224 */ /* 0x000fe200018e0603 */
[----:B------:R-:W-:Y:S01]  /*1ad0*/  MOV R3, UR7 ;  /* 0x0000000700037c02 */ /* 0x000fe20008000f00 */
[----:B------:R-:W-:Y:S01]  /*1ae0*/  IMAD.U32 R2, RZ, RZ, UR6 ;  /* 0x00000006ff027e24 */ /* 0x000fe2000f8e00ff */
[----:B------:R-:W-:Y:S02]  /*1af0*/  ELECT P3, URZ, PT ;  /* 0x00000000003f782f */ /* 0x000fe40003860000 */
[----:B------:R-:W-:Y:S02]  /*1b00*/  @P0 R2UR UR11, R5 ;  /* 0x00000000050b02ca */ /* 0x000fe400000e0000 */
[----:B------:R-:W-:Y:S01]  /*1b10*/  @P2 R2UR UR6, R2 ;  /* 0x00000000020622ca */ /* 0x000fe200000e0000 */
[----:B------:R-:W-:Y:S01]  /*1b20*/  IMAD.U32 R2, RZ, RZ, UR8 ;  /* 0x00000008ff027e24 */ /* 0x000fe2000f8e00ff */
[----:B------:R-:W-:Y:S01]  /*1b30*/  @P2 R2UR UR7, R3 ;  /* 0x00000000030722ca */ /* 0x000fe200000e0000 */
[----:B------:R-:W-:Y:S01]  /*1b40*/  IMAD.U32 R3, RZ, RZ, UR9 ;  /* 0x00000009ff037e24 */ /* 0x000fe2000f8e00ff */
[----:B------:R-:W-:-:S02]  /*1b50*/  UIADD3 UR8, UR49, 0xc400, URZ ;  /* 0x0000c40031087890 */ /* 0x000fc4000fffe03f */
[----:B------:R-:W-:Y:S01]  /*1b60*/  @P1 R2UR UR14, R2 ;  /* 0x00000000020e12ca */ /* 0x000fe200000e0000 */
[----:B------:R-:W-:Y:S01]  /*1b70*/  IMAD.U32 R2, RZ, RZ, UR10 ;  /* 0x0000000aff027e24 */ /* 0x000fe2000f8e00ff */
[----:B------:R-:W-:Y:S01]  /*1b80*/  @P1 R2UR UR15, R3 ;  /* 0x00000000030f12ca */ /* 0x000fe200000e0000 */
[----:B------:R-:W-:Y:S01]  /*1b90*/  UIADD3 UR9, UR49, 0x20, URZ ;  /* 0x0000002031097890 */ /* 0x000fe2000fffe03f */
[----:B------:R-:W-:Y:S01]  /*1ba0*/  @P3 IMAD.MOV.U32 R4, RZ, RZ, 0x10000 ;  /* 0x00010000ff043424 */ /* 0x000fe200078e00ff */
[----:B------:R-:W-:Y:S01]  /*1bb0*/  UMOV UR10, 0xc0 ;  /* 0x000000c0000a7882 */ /* 0x000fe20000000000 */
[----:B------:R-:W-:Y:S01]  /*1bc0*/  IMAD.U32 R3, RZ, RZ, UR11 ;  /* 0x0000000bff037e24 */ /* 0x000fe2000f8e00ff */
[----:B------:R-:W-:Y:S01]  /*1bd0*/  @P0 R2UR UR22, R2 ;  /* 0x00000000021602ca */ /* 0x000fe200000e0000 */
[----:B------:R1:W-:Y:S01]  /*1be0*/  @P3 SYNCS.ARRIVE.TRANS64 RZ, [UR49+0x20], R4 ;  /* 0x00002004ffff39a7 */ /* 0x0003e20008000031 */
[----:B------:R1:W-:Y:S01]  /*1bf0*/  UTMALDG.4D [UR32], [UR4], desc[URZ] ;  /* 0x00003f20040075b4 */ /* 0x0003e20008019000 */
[----:B------:R-:W-:Y:S01]  /*1c00*/  IMAD.U32 R2, R0, -0x80000000, RZ ;  /* 0x8000000000027824 */ /* 0x000fe200078e00ff */
[----:B------:R-:W-:Y:S01]  /*1c10*/  @P0 R2UR UR23, R3 ;  /* 0x00000000031702ca */ /* 0x000fe200000e0000 */
[----:B------:R-:W-:Y:S01]  /*1c20*/  UMOV UR11, URZ ;  /* 0x0000003f000b7c82 */ /* 0x000fe20008000000 */
[----:B------:R1:W-:Y:S02]  /*1c30*/  UTMALDG.4D [UR24], [UR6], desc[URZ] ;  /* 0x00003f18060075b4 */ /* 0x0003e40008019000 */
[----:B------:R1:W-:Y:S09]  /*1c40*/  UTMALDG.4D [UR16], [UR14], desc[URZ] ;  /* 0x00003f100e0075b4 */ /* 0x0003f20008019000 */
[----:B------:R1:W-:Y:S01]  /*1c50*/  UTMALDG.4D [UR8], [UR22], desc[URZ] ;  /* 0x00003f08160075b4 */ /* 0x0003e20008019000 */
[----:B------:R-:W2:Y:S02]  /*1c60*/  SYNCS.PHASECHK.TRANS64.TRYWAIT P0, [UR49+0x28], R2 ;  /* 0x00002802ff0075a7 */ /* 0x000ea40008000171 */
[----:B-12---:R-:W-:Y:S05]  /*1c70*/  @!P0 BRA `(.L_x_9) ;  /* 0x0000008000288947 */ /* 0x006fea0003800000 */
.L_x_30:
[----:B------:R-:W-:-:S13]  /*1c80*/  ELECT P0, URZ, PT ;  /* 0x00000000003f782f */ /* 0x000fda0003800000 */
[----:B------:R-:W-:Y:S05]  /*1c90*/  @!P0 EXIT ;  /* 0x000000000000894d */ /* 0x000fea0003800000 */
[----:B------:R-:W-:-:S04]  /*1ca0*/  IMAD.MOV.U32 R0, RZ, RZ, 0x10000 ;  /* 0x00010000ff007424 */ /* 0x000fc800078e00ff */
[----:B------:R-:W-:Y:S01]  /*1cb0*/  SYNCS.ARRIVE.TRANS64 RZ, [UR49+0x20], R0 ;  /* 0x00002000ffff79a7 */ /* 0x000fe20008000031 */
[----:B------:R-:W-:Y:S05]  /*1cc0*/  EXIT ;  /* 0x000000000000794d */ /* 0x000fea0003800000 */
.L_x_1:
[----:B------:R-:W-:-:S08]  /*1cd0*/  NOP ;  /* 0x0000000000007918 */ /* 0x000fd00000000000 */
[----:B------:R-:W1:Y:S02]  /*1ce0*/  USETMAXREG.TRY_ALLOC.CTAPOOL UP0, 0xf0 ;  /* 0x000000f0000079c8 */ /* 0x000e640008000600 */
[----:B-1----:R-:W-:-:S13]  /*1cf0*/  PLOP3.LUT P0, PT, PT, PT, UP0, 0x80, 0x0 ;  /* 0x000000000000781c */ /* 0x002fda0003f0f008 */
[----:B------:R-:W-:Y:S05]  /*1d00*/  @!P0 BRA `(.L_x_1) ;  /* 0xfffffffc00f08947 */ /* 0x000fea000383ffff */
[----:B------:R-:W-:Y:S01]  /*1d10*/  IADD3 R7, R89, -0x80, RZ ;  /* 0xffffff8059077810 */ /* 0x000fe20007ffe0ff */
[----:B------:R-:W1:Y:S03]  /*1d20*/  S2R R9, SR_CgaCtaId ;  /* 0x0000000000097919 */ /* 0x000e660000008800 */
[----:B------:R-:W-:-:S04]  /*1d30*/  PRMT R8, R7, 0x9910, RZ ;  /* 0x0000991007087816 */ /* 0x000fc800000000ff */
[----:B------:R-:W-:-:S04]  /*1d40*/  SHF.R.S32.HI R8, RZ, 0xf, R8 ;  /* 0x0000000fff087819 */ /* 0x000fc80000011408 */
[----:B------:R-:W-:-:S04]  /*1d50*/  LOP3.LUT R8, R8, 0xffff, RZ, 0xc0, !PT ;  /* 0x0000ffff08087812 */ /* 0x000fc800078ec0ff */
[----:B------:R-:W-:-:S04]  /*1d60*/  LEA.HI R3, R8, R7, RZ, 0x17 ;  /* 0x0000000708037211 */ /* 0x000fc800078fb8ff */
[----:B------:R-:W-:-:S04]  /*1d70*/  PRMT R2, R3, 0x9910, RZ ;  /* 0x0000991003027816 */ /* 0x000fc800000000ff */
[----:B------:R-:W-:-:S04]  /*1d80*/  SHF.R.S32.HI R2, RZ, 0x7, R2 ;  /* 0x00000007ff027819 */ /* 0x000fc80000011402 */
[----:B------:R-:W-:-:S05]  /*1d90*/  PRMT R5, R2, 0x9910, RZ ;  /* 0x0000991002057816 */ /* 0x000fca00000000ff */
[C---:B------:R-:W-:Y:S02]  /*1da0*/  IMAD.SHL.U32 R2, R5.reuse, 0x80, RZ ;  /* 0x0000008005027824 */ /* 0x040fe400078e00ff */
[----:B------:R-:W-:-:S03]  /*1db0*/  VIADD R4, R5, 0xffffffff ;  /* 0xffffffff05047836 */ /* 0x000fc60000000000 */
[----:B------:R-:W-:Y:S02]  /*1dc0*/  ISETP.NE.AND P0, PT, R7, R2, PT ;  /* 0x000000020700720c */ /* 0x000fe40003f05270 */
[----:B------:R-:W-:Y:S02]  /*1dd0*/  MOV R2, 0x400 ;  /* 0x0000040000027802 */ /* 0x000fe40000000f00 */
[----:B------:R-:W-:Y:S02]  /*1de0*/  ISETP.LT.U32.AND P0, PT, R89, 0x80, P0 ;  /* 0x000000805900780c */ /* 0x000fe40000701070 */
[----:B-1----:R-:W-:-:S11]  /*1df0*/  LEA R2, R9, R2, 0x18 ;  /* 0x0000000209027211 */ /* 0x002fd600078ec0ff */
[----:B------:R-:W-:Y:S01]  /*1e00*/  @!P0 IMAD.MOV R4, RZ, RZ, R5 ;  /* 0x000000ffff048224 */ /* 0x000fe200078e0205 */
[----:B------:R-:W1:Y:S05]  /*1e10*/  SYNCS.PHASECHK.TRANS64.TRYWAIT P0, [R2+URZ], RZ ;  /* 0x000000ff020075a7 */ /* 0x000e6a000800017f */
[----:B------:R-:W2:Y:S02]  /*1e20*/  SHFL.IDX PT, R4, R4, RZ, 0x1f ;  /* 0x00001fff04047589 */ /* 0x000ea400000e0000 */
[----:B--2---:R-:W-:-:S05]  /*1e30*/  IMAD.SHL.U32 R6, R4, 0x80, RZ ;  /* 0x0000008004067824 */ /* 0x004fca00078e00ff */
[----:B------:R-:W-:-:S04]  /*1e40*/  SHF.R.S32.HI R13, RZ, 0x7, R6 ;  /* 0x00000007ff0d7819 */ /* 0x000fc80000011406 */
[----:B------:R-:W-:-:S04]  /*1e50*/  LEA.HI R6, R6, R13, RZ, 0x1 ;  /* 0x0000000d06067211 */ /* 0x000fc800078f08ff */
[----:B------:R-:W-:Y:S01]  /*1e60*/  LOP3.LUT R6, R6, 0xfffffffe, RZ, 0xc0, !PT ;  /* 0xfffffffe06067812 */ /* 0x000fe200078ec0ff */
[----:B-1----:R-:W-:Y:S06]  /*1e70*/  @!P0 BRA `(.L_x_10) ;  /* 0x0000007c00c48947 */ /* 0x002fec0003800000 */
.L_x_31:
[----:B------:R-:W2:Y:S01]  /*1e80*/  SYNCS.PHASECHK.TRANS64.TRYWAIT P0, [R2+URZ+0x10], RZ ;  /* 0x000010ff020075a7 */ /* 0x000ea2000800017f */
[----:B------:R-:W-:Y:S01]  /*1e90*/  IMAD.IADD R13, R13, 0x1, -R6 ;  /* 0x000000010d0d7824 */ /* 0x000fe200078e0a06 */
[----:B------:R-:W-:Y:S01]  /*1ea0*/  UMOV UR7, 0x40000040 ;  /* 0x4000004000077882 */ /* 0x000fe20000000000 */
[----:B------:R-:W-:Y:S02]  /*1eb0*/  VIADD R6, R2, 0x20400 ;  /* 0x0002040002067836 */ /* 0x000fe40000000000 */
[----:B------:R-:W-:-:S03]  /*1ec0*/  IMAD R10, R13, 0x2000, R2 ;  /* 0x000020000d0a7824 */ /* 0x000fc600078e0202 */
[----:B------:R-:W-:Y:S02]  /*1ed0*/  SHF.R.U32.HI R6, RZ, 0x4, R6 ;  /* 0x00000004ff067819 */ /* 0x000fe40000011606 */
[----:B------:R-:W-:Y:S02]  /*1ee0*/  IADD3 R4, R10, 0x10400, RZ ;  /* 0x000104000a047810 */ /* 0x000fe40007ffe0ff */
[----:B------:R-:W-:Y:S02]  /*1ef0*/  LOP3.LUT R6, R6, 0x3fc0, RZ, 0xc0, !PT ;  /* 0x00003fc006067812 */ /* 0x000fe400078ec0ff */
[----:B------:R-:W-:Y:S02]  /*1f00*/  SHF.R.U32.HI R4, RZ, 0x4, R4 ;  /* 0x00000004ff047819 */ /* 0x000fe40000011604 */
[----:B------:R-:W-:Y:S02]  /*1f10*/  LOP3.LUT R6, R6, 0x10000, RZ, 0xfc, !PT ;  /* 0x0001000006067812 */ /* 0x000fe400078efcff */
[----:B------:R-:W-:-:S02]  /*1f20*/  LOP3.LUT R4, R4, 0x3fc0, RZ, 0xc0, !PT ;  /* 0x00003fc004047812 */ /* 0x000fc400078ec0ff */
[----:B------:R-:W-:Y:S02]  /*1f30*/  R2UR UR6, R6 ;  /* 0x00000000060672ca */ /* 0x000fe400000e0000 */
[----:B------:R-:W-:-:S04]  /*1f40*/  LOP3.LUT R4, R4, 0x10000, RZ, 0xfc, !PT ;  /* 0x0001000004047812 */ /* 0x000fc800078efcff */
[----:B------:R-:W-:Y:S01]  /*1f50*/  R2UR UR4, R4 ;  /* 0x00000000040472ca */ /* 0x000fe200000e0000 */
[----:B--2---:R-:W-:-:S14]  /*1f60*/  @P0 BRA `(.L_x_11) ;  /* 0x0000000000080947 */ /* 0x004fdc0003800000 */
[----:B------:R-:W2:Y:S02]  /*1f70*/  SYNCS.PHASECHK.TRANS64.TRYWAIT P0, [R2+URZ+0x10], RZ ;  /* 0x000010ff020075a7 */ /* 0x000ea4000800017f */
[----:B--2---:R-:W-:Y:S05]  /*1f80*/  @!P0 BRA `(.L_x_12) ;  /* 0x0000007c00948947 */ /* 0x004fea0003800000 */
.L_x_11:
[----:B------:R-:W-:Y:S01]  /*1f90*/  WARPGROUP.ARRIVE ;  /* 0x00000000000079c5 */ /* 0x000fe20000000000 */
[----:B------:R-:W-:Y:S01]  /*1fa0*/  UMOV UR5, 0x40000040 ;  /* 0x4000004000057882 */ /* 0x000fe20000000000 */
[----:B------:R-:W-:Y:S02]  /*1fb0*/  LOP3.LUT R11, R6, 0x2, RZ, 0xfc, !PT ;  /* 0x00000002060b7812 */ /* 0x000fe400078efcff */
[----:B------:R-:W-:Y:S02]  /*1fc0*/  CS2R R144, SRZ ;  /* 0x0000000000907805 */ /* 0x000fe4000001ff00 */
[----:B------:R-:W-:Y:S02]  /*1fd0*/  LOP3.LUT R9, R4, 0x2, RZ, 0xfc, !PT ;  /* 0x0000000204097812 */ /* 0x000fe400078efcff */
[----:B------:R-:W-:Y:S01]  /*1fe0*/  CS2R R146, SRZ ;  /* 0x0000000000927805 */ /* 0x000fe2000001ff00 */
[----:B------:R-:W-:Y:S01]  /*1ff0*/  HGMMA.64x128x16.F32.BF16 R24, gdesc[UR4], RZ, !UPT ;  /* 0x01e00000041879f0 */ /* 0x000fe2000c7018ff */
[----:B------:R-:W-:Y:S01]  /*2000*/  R2UR UR6, R11 ;  /* 0x000000000b0672ca */ /* 0x000fe200000e0000 */
[----:B------:R-:W-:Y:S01]  /*2010*/  UMOV UR7, 0x40000040 ;  /* 0x4000004000077882 */ /* 0x000fe20000000000 */
[----:B------:R-:W-:Y:S01]  /*2020*/  R2UR UR4, R9 ;  /* 0x00000000090472ca */ /* 0x000fe200000e0000 */
[----:B------:R-:W-:Y:S01]  /*2030*/  UMOV UR5, 0x40000040 ;  /* 0x4000004000057882 */ /* 0x000fe20000000000 */
[----:B------:R-:W-:-:S02]  /*2040*/  LOP3.LUT R11, R6, 0x4, RZ, 0xfc, !PT ;  /* 0x00000004060b7812 */ /* 0x000fc400078efcff */
[----:B------:R-:W-:Y:S02]  /*2050*/  CS2R R148, SRZ ;  /* 0x0000000000947805 */ /* 0x000fe4000001ff00 */
[----:B------:R-:W-:Y:S02]  /*2060*/  LOP3.LUT R9, R4, 0x4, RZ, 0xfc, !PT ;  /* 0x0000000404097812 */ /* 0x000fe400078efcff */
[----:B------:R-:W-:Y:S02]  /*2070*/  CS2R R150, SRZ ;  /* 0x0000000000967805 */ /* 0x000fe4000001ff00 */
[----:B------:R-:W-:-:S05]  /*2080*/  LOP3.LUT R3, R3, 0xff80, RZ, 0xc0, !PT ;  /* 0x0000ff8003037812 */ /* 0x000fca00078ec0ff */
[----:B------:R-:W-:-:S05]  /*2090*/  IMAD.MOV R3, RZ, RZ, -R3 ;  /* 0x000000ffff037224 */ /* 0x000fca00078e0a03 */
[----:B------:R-:W-:-:S05]  /*20a0*/  PRMT R12, R3, 0x7710, RZ ;  /* 0x00007710030c7816 */ /* 0x000fca00000000ff */
[----:B------:R-:W-:-:S05]  /*20b0*/  IMAD.IADD R12, R7, 0x1, R12 ;  /* 0x00000001070c7824 */ /* 0x000fca00078e020c */
[----:B------:R-:W-:-:S04]  /*20c0*/  PRMT R3, R12, 0x8880, RZ ;  /* 0x000088800c037816 */ /* 0x000fc800000000ff */
[----:B------:R-:W-:-:S04]  /*20d0*/  PRMT R3, R3, 0x7710, RZ ;  /* 0x0000771003037816 */ /* 0x000fc800000000ff */
[----:B------:R-:W-:-:S04]  /*20e0*/  SHF.R.U32.HI R3, RZ, 0x7, R3 ;  /* 0x00000007ff037819 */ /* 0x000fc80000011603 */
[----:B------:R-:W-:Y:S01]  /*20f0*/  LOP3.LUT R17, R3, 0xff, RZ, 0xc0, !PT ;  /* 0x000000ff03117812 */ /* 0x000fe200078ec0ff */
[----:B------:R-:W-:Y:S01]  /*2100*/  HGMMA.64x128x16.F32.BF16 R24, gdesc[UR4], R24 ;  /* 0x01e00000041879f0 */ /* 0x000fe20008701818 */
[----:B------:R-:W-:Y:S01]  /*2110*/  R2UR UR6, R11 ;  /* 0x000000000b0672ca */ /* 0x000fe200000e0000 */
[----:B------:R-:W-:Y:S01]  /*2120*/  UMOV UR7, 0x40000040 ;  /* 0x4000004000077882 */ /* 0x000fe20000000000 */
[----:B------:R-:W-:Y:S01]  /*2130*/  R2UR UR4, R9 ;  /* 0x00000000090472ca */ /* 0x000fe200000e0000 */
[----:B------:R-:W-:Y:S01]  /*2140*/  UMOV UR5, 0x40000040 ;  /* 0x4000004000057882 */ /* 0x000fe20000000000 */
[----:B------:R-:W-:Y:S02]  /*2150*/  LOP3.LUT R11, R6, 0x6, RZ, 0xfc, !PT ;  /* 0x00000006060b7812 */ /* 0x000fe400078efcff */
[----:B------:R-:W-:-:S09]  /*2160*/  LOP3.LUT R9, R4, 0x6, RZ, 0xfc, !PT ;  /* 0x0000000604097812 */ /* 0x000fd200078efcff */
[----:B------:R-:W-:Y:S01]  /*2170*/  HGMMA.64x128x16.F32.BF16 R24, gdesc[UR4], R24 ;  /* 0x01e00000041879f0 */ /* 0x000fe20008701818 */
[----:B------:R-:W-:Y:S01]  /*2180*/  R2UR UR6, R11 ;  /* 0x000000000b0672ca */ /* 0x000fe200000e0000 */
[----:B------:R-:W-:Y:S01]  /*2190*/  UMOV UR7, 0x40000040 ;  /* 0x4000004000077882 */ /* 0x000fe20000000000 */
[----:B------:R-:W-:Y:S01]  /*21a0*/  R2UR UR4, R9 ;  /* 0x00000000090472ca */ /* 0x000fe200000e0000 */
[----:B------:R-:W-:Y:S01]  /*21b0*/  UMOV UR5, 0x40000040 ;  /* 0x4000004000057882 */ /* 0x000fe20000000000 */
[----:B------:R-:W-:Y:S02]  /*21c0*/  VIADD R11, R6, 0x400 ;  /* 0x00000400060b7836 */ /* 0x000fe40000000000 */
[----:B------:R-:W-:-:S09]  /*21d0*/  VIADD R9, R4, 0x400 ;  /* 0x0000040004097836 */ /* 0x000fd20000000000 */
        /* <DEDUP_REMOVED lines=19> */
[----:B------:R-:W-:Y:S01]  /*2310*/  VIADD R11, R6, 0x406 ;  /* 0x00000406060b7836 */ /* 0x000fe20000000000 */
[----:B------:R-:W-:-:S10]  /*2320*/  IADD3 R9, R4, 0x406, RZ ;  /* 0x0000040604097810 */ /* 0x000fd40007ffe0ff */
        /* <DEDUP_REMOVED lines=48> */
[C---:B------:R-:W-:Y:S01]  /*2630*/  VIADD R9, R4.reuse, 0xc04 ;  /* 0x00000c0404097836 */ /* 0x040fe20000000000 */
[----:B------:R-:W-:Y:S01]  /*2640*/  IADD3 R4, R4, 0xc06, RZ ;  /* 0x00000c0604047810 */ /* 0x000fe20007ffe0ff */
[----:B------:R-:W-:-:S07]  /*2650*/  VIADD R6, R6, 0xc06 ;  /* 0x00000c0606067836 */ /* 0x000fce0000000000 */
[----:B------:R-:W-:Y:S01]  /*2660*/  HGMMA.64x128x16.F32.BF16 R24, gdesc[UR4], R24 ;  /* 0x01e00000041879f0 */ /* 0x000fe20008701818 */
[----:B------:R-:W-:Y:S01]  /*2670*/  R2UR UR6, R11 ;  /* 0x000000000b0672ca */ /* 0x000fe200000e0000 */
[----:B------:R-:W-:Y:S01]  /*2680*/  UMOV UR7, 0x40000040 ;  /* 0x4000004000077882 */ /* 0x000fe20000000000 */
[----:B------:R-:W-:Y:S01]  /*2690*/  R2UR UR4, R9 ;  /* 0x00000000090472ca */ /* 0x000fe200000e0000 */
[----:B------:R-:W-:Y:S01]  /*26a0*/  UMOV UR5, 0x40000040 ;  /* 0x4000004000057882 */ /* 0x000fe20000000000 */
[----:B------:R-:W-:-:S04]  /*26b0*/  LEA.HI R11, R17, R12, RZ, 0x1a ;  /* 0x0000000c110b7211 */ /* 0x000fc800078fd0ff */
[----:B------:R-:W-:-:S05]  /*26c0*/  LOP3.LUT R3, R11, 0xfffc, RZ, 0xc0, !PT ;  /* 0x0000fffc0b037812 */ /* 0x000fca00078ec0ff */
[----:B------:R-:W-:-:S05]  /*26d0*/  IMAD.MOV R3, RZ, RZ, -R3 ;  /* 0x000000ffff037224 */ /* 0x000fca00078e0a03 */
[----:B------:R-:W-:-:S05]  /*26e0*/  PRMT R15, R3, 0x7710, RZ ;  /* 0x00007710030f7816 */ /* 0x000fca00000000ff */
[----:B------:R-:W-:Y:S01]  /*26f0*/  IMAD.IADD R15, R12, 0x1, R15 ;  /* 0x000000010c0f7824 */ /* 0x000fe200078e020f */
[----:B------:R-:W-:-:S03]  /*2700*/  LEA.HI R12, R17, R12, RZ, 0x1d ;  /* 0x0000000c110c7211 */ /* 0x000fc600078fe8ff */
[----:B------:R-:W-:Y:S01]  /*2710*/  IMAD.IADD R3, R15, 0x1, R15 ;  /* 0x000000010f037824 */ /* 0x000fe200078e020f */
[----:B------:R-:W-:-:S04]  /*2720*/  PRMT R12, R12, 0x8880, RZ ;  /* 0x000088800c0c7816 */ /* 0x000fc800000000ff */
[----:B------:R-:W-:-:S04]  /*2730*/  IADD3 R3, RZ, -R3, RZ ;  /* 0x80000003ff037210 */ /* 0x000fc80007ffe0ff */
[----:B------:R-:W-:-:S04]  /*2740*/  PRMT R3, R3, 0x7710, RZ ;  /* 0x0000771003037816 */ /* 0x000fc800000000ff */
[----:B------:R-:W-:-:S04]  /*2750*/  LOP3.LUT R3, R3, 0xffff, RZ, 0xc0, !PT ;  /* 0x0000ffff03037812 */ /* 0x000fc800078ec0ff */
[----:B------:R-:W-:Y:S01]  /*2760*/  PRMT R3, R3, 0x8880, RZ ;  /* 0x0000888003037816 */ /* 0x000fe200000000ff */
[----:B------:R-:W-:Y:S01]  /*2770*/  HGMMA.64x128x16.F32.BF16 R24, gdesc[UR4], R24 ;  /* 0x01e00000041879f0 */ /* 0x000fe20008701818 */
[----:B------:R-:W-:Y:S01]  /*2780*/  R2UR UR6, R6 ;  /* 0x00000000060672ca */ /* 0x000fe200000e0000 */
[----:B------:R-:W-:Y:S01]  /*2790*/  UMOV UR7, 0x40000040 ;  /* 0x4000004000077882 */ /* 0x000fe20000000000 */
[----:B------:R-:W-:Y:S01]  /*27a0*/  R2UR UR4, R4 ;  /* 0x00000000040472ca */ /* 0x000fe200000e0000 */
[----:B------:R-:W-:Y:S01]  /*27b0*/  UMOV UR5, 0x40000040 ;  /* 0x4000004000057882 */ /* 0x000fe20000000000 */
[----:B------:R-:W3:Y:S02]  /*27c0*/  LDC R6, c[0x0][0x21c] ;  /* 0x00008700ff067b82 */ /* 0x000ee40000000800 */
[----:B---3--:R-:W-:Y:S01]  /*27d0*/  IMAD.MOV R14, RZ, RZ, -R6 ;  /* 0x000000ffff0e7224 */ /* 0x008fe200078e0a06 */
[C---:B------:R-:W-:Y:S01]  /*27e0*/  ISETP.GT.AND P0, PT, R6.reuse, RZ, PT ;  /* 0x000000ff0600720c */ /* 0x040fe20003f04270 */
[----:B------:R-:W-:-:S02]  /*27f0*/  VIADD R4, R6, 0xffffffff ;  /* 0xffffffff06047836 */ /* 0x000fc40000000000 */
[----:B------:R-:W-:Y:S01]  /*2800*/  IMAD.IADD R3, R3, 0x1, R6 ;  /* 0x0000000103037824 */ /* 0x000fe200078e0206 */
[----:B------:R-:W-:Y:S02]  /*2810*/  SHF.R.S32.HI R19, RZ, 0x1f, R14 ;  /* 0x0000001fff137819 */ /* 0x000fe4000001140e */
[----:B------:R-:W-:Y:S02]  /*2820*/  SHF.R.S32.HI R9, RZ, 0x1f, R4 ;  /* 0x0000001fff097819 */ /* 0x000fe40000011404 */
[----:B------:R-:W-:Y:S02]  /*2830*/  LEA.HI R19, R19, -R6, RZ, 0x7 ;  /* 0x8000000613137211 */ /* 0x000fe400078f38ff */
[----:B------:R-:W-:Y:S02]  /*2840*/  LEA.HI R9, R9, R4, RZ, 0x7 ;  /* 0x0000000409097211 */ /* 0x000fe400078f38ff */
[----:B------:R-:W-:Y:S02]  /*2850*/  SHF.R.S32.HI R19, RZ, 0x7, R19 ;  /* 0x00000007ff137819 */ /* 0x000fe40000011413 */
[----:B------:R-:W-:-:S02]  /*2860*/  SHF.R.S32.HI R14, RZ, 0x7, R9 ;  /* 0x00000007ff0e7819 */ /* 0x000fc40000011409 */
[----:B------:R-:W-:-:S04]  /*2870*/  @!P0 LOP3.LUT R14, RZ, R19, RZ, 0x33, !PT ;  /* 0x00000013ff0e8212 */ /* 0x000fc800078e33ff */
[----:B------:R-:W-:-:S05]  /*2880*/  VIMNMX R4, RZ, R14, !PT ;  /* 0x0000000eff047248 */ /* 0x000fca0007fe0100 */
[----:B------:R-:W-:-:S05]  /*2890*/  IMAD R3, R4, -0x80, R3 ;  /* 0xffffff8004037824 */ /* 0x000fca00078e0203 */
[----:B------:R-:W-:-:S04]  /*28a0*/  SHF.R.S32.HI R4, RZ, 0x1f, R3 ;  /* 0x0000001fff047819 */ /* 0x000fc80000011403 */
[----:B------:R-:W-:-:S04]  /*28b0*/  LEA.HI R4, R4, R3, RZ, 0x3 ;  /* 0x0000000304047211 */ /* 0x000fc800078f18ff */
[----:B------:R-:W-:Y:S02]  /*28c0*/  LOP3.LUT R6, R4, 0xfffffff8, RZ, 0xc0, !PT ;  /* 0xfffffff804067812 */ /* 0x000fe400078ec0ff */
[----:B------:R-:W-:Y:S02]  /*28d0*/  SHF.R.S32.HI R4, RZ, 0x3, R4 ;  /* 0x00000003ff047819 */ /* 0x000fe40000011404 */
[----:B------:R-:W-:-:S03]  /*28e0*/  VIADDMNMX R3, R3, -R6, 0x2, PT ;  /* 0x0000000203037446 */ /* 0x000fc60003800906 */
[----:B------:R-:W-:-:S05]  /*28f0*/  IMAD.U32 R4, R4, -0x2, RZ ;  /* 0xfffffffe04047824 */ /* 0x000fca00078e00ff */
[----:B------:R-:W-:Y:S01]  /*2900*/  VIADDMNMX R3, R4, -R3, 0xffffffe0, !PT ;  /* 0xffffffe004037446 */ /* 0x000fe20007800903 */
[----:B------:R-:W-:-:S04]  /*2910*/  IMAD.MOV.U32 R4, RZ, RZ, -0x1 ;  /* 0xffffffffff047424 */ /* 0x000fc800078e00ff */
[----:B------:R-:W-:-:S05]  /*2920*/  VIADD R3, R3, 0x20 ;  /* 0x0000002003037836 */ /* 0x000fca0000000000 */
[----:B------:R-:W-:-:S04]  /*2930*/  SHF.R.U32.HI R3, RZ, R3, R4 ;  /* 0x00000003ff037219 */ /* 0x000fc80000011604 */
[C---:B------:R-:W-:Y:S02]  /*2940*/  R2P PR, R3.reuse, 0x7e ;  /* 0x0000007e03007804 */ /* 0x040fe40000000000 */
[----:B------:R-:W-:Y:S01]  /*2950*/  LOP3.LUT R4, R3, 0x1, RZ, 0xc0, !PT ;  /* 0x0000000103047812 */ /* 0x000fe200078ec0ff */
[----:B------:R-:W-:Y:S03]  /*2960*/  HGMMA.64x128x16.F32.BF16 R24, gdesc[UR4], R24, gsb0 ;  /* 0x01e00000041879f0 */ /* 0x000fe60008001818 */
[----:B------:R-:W-:Y:S02]  /*2970*/  WARPGROUP.DEPBAR.LE gsb0, 0x0 ;  /* 0x00008000000079c5 */ /* 0x000fe40000010000 */
[----:B------:R-:W-:Y:S02]  /*2980*/  FSEL R90, R25, -INF , P1 ;  /* 0xff800000195a7808 */ /* 0x000fe40000800000 */
[----:B------:R-:W-:-:S02]  /*2990*/  FSEL R94, R29, -INF , P3 ;  /* 0xff8000001d5e7808 */ /* 0x000fc40001800000 */
[----:B------:R-:W-:Y:S02]  /*29a0*/  FSEL R27, R27, -INF , P1 ;  /* 0xff8000001b1b7808 */ /* 0x000fe40000800000 */
[----:B------:R-:W-:Y:S02]  /*29b0*/  FSEL R92, R28, -INF , P2 ;  /* 0xff8000001c5c7808 */ /* 0x000fe40001000000 */
[----:B------:R-:W-:Y:S02]  /*29c0*/  FSEL R9, R30, -INF , P2 ;  /* 0xff8000001e097808 */ /* 0x000fe40001000000 */
[----:B------:R-:W-:Y:S02]  /*29d0*/  FSEL R88, R31, -INF , P3 ;  /* 0xff8000001f587808 */ /* 0x000fe40001800000 */
[----:B------:R-:W-:Y:S02]  /*29e0*/  FSEL R25, R32, -INF , P4 ;  /* 0xff80000020197808 */ /* 0x000fe40002000000 */
[----:B------:R-:W-:-:S02]  /*29f0*/  FSEL R34, R34, -INF , P4 ;  /* 0xff80000022227808 */ /* 0x000fc40002000000 */
[----:B------:R-:W-:Y:S02]  /*2a00*/  FSEL R33, R33, -INF , P5 ;  /* 0xff80000021217808 */ /* 0x000fe40002800000 */
[----:B------:R-:W-:Y:S02]  /*2a10*/  FSEL R16, R35, -INF , P5 ;  /* 0xff80000023107808 */ /* 0x000fe40002800000 */
[----:B------:R-:W-:Y:S02]  /*2a20*/  FSEL R29, R36, -INF , P6 ;  /* 0xff800000241d7808 */ /* 0x000fe40003000000 */
[----:B------:R-:W-:Y:S02]  /*2a30*/  FSEL R38, R38, -INF , P6 ;  /* 0xff80000026267808 */ /* 0x000fe40003000000 */
[----:B------:R-:W-:Y:S02]  /*2a40*/  R2P PR, R3.B1, 0x7f ;  /* 0x0000007f03007804 */ /* 0x000fe40000001000 */
[----:B------:R-:W-:-:S02]  /*2a50*/  FMNMX R19, R90, R33, !PT ;  /* 0x000000215a137209 */ /* 0x000fc40007800000 */
[----:B------:R-:W-:Y:S02]  /*2a60*/  FMNMX R21, R92, R29, !PT ;  /* 0x0000001d5c157209 */ /* 0x000fe40007800000 */
        /* <DEDUP_REMOVED lines=14> */
[----:B------:R-:W-:Y:S02]  /*2b50*/  R2P PR, R3.B2, 0x7f ;  /* 0x0000007f03007804 */ /* 0x000fe40000002000 */
[----:B------:R-:W-:Y:S02]  /*2b60*/  FMNMX R19, R98, R19, !PT ;  /* 0x0000001362137209 */ /* 0x000fe40007800000 */
[----:B------:R-:W-:-:S02]  /*2b70*/  FMNMX R21, R100, R21, !PT ;  /* 0x0000001564157209 */ /* 0x000fc40007800000 */
[----:B------:R-:W-:Y:S02]  /*2b80*/  FSEL R112, R56, -INF , P0 ;  /* 0xff80000038707808 */ /* 0x000fe40000000000 */
[----:B------:R-:W-:Y:S02]  /*2b90*/  FSEL R58, R58, -INF , P0 ;  /* 0xff8000003a3a7808 */ /* 0x000fe40000000000 */
[----:B------:R-:W-:Y:S02]  /*2ba0*/  ISETP.NE.U32.AND P0, PT, R4, 0x1, PT ;  /* 0x000000010400780c */ /* 0x000fe40003f05070 */
[----:B------:R-:W-:Y:S02]  /*2bb0*/  FSEL R114, R57, -INF , P1 ;  /* 0xff80000039727808 */ /* 0x000fe40000800000 */
[----:B------:R-:W-:Y:S02]  /*2bc0*/  FSEL R6, R24, -INF , !P0 ;  /* 0xff80000018067808 */ /* 0x000fe40004000000 */
[----:B------:R-:W-:-:S02]  /*2bd0*/  FSEL R23, R26, -INF , !P0 ;  /* 0xff8000001a177808 */ /* 0x000fc40004000000 */
[----:B------:R-:W-:Y:S02]  /*2be0*/  LOP3.LUT P0, RZ, R3, 0x80, RZ, 0xc0, !PT ;  /* 0x0000008003ff7812 */ /* 0x000fe4000780c0ff */
[----:B------:R-:W-:Y:S02]  /*2bf0*/  FSEL R24, R59, -INF , P1 ;  /* 0xff8000003b187808 */ /* 0x000fe40000800000 */
[----:B------:R-:W-:Y:S02]  /*2c00*/  FSEL R37, R37, -INF , P0 ;  /* 0xff80000025257808 */ /* 0x000fe40000000000 */
[----:B------:R-:W-:Y:S02]  /*2c10*/  FSEL R39, R39, -INF , P0 ;  /* 0xff80000027277808 */ /* 0x000fe40000000000 */
[----:B------:R-:W-:Y:S02]  /*2c20*/  LOP3.LUT P0, RZ, R3, 0x8000, RZ, 0xc0, !PT ;  /* 0x0000800003ff7812 */ /* 0x000fe4000780c0ff */
[----:B------:R-:W-:-:S02]  /*2c30*/  FSEL R116, R60, -INF , P2 ;  /* 0xff8000003c747808 */ /* 0x000fc40001000000 */
[----:B------:R-:W-:Y:S02]  /*2c40*/  FSEL R110, R53, -INF , P0 ;  /* 0xff800000356e7808 */ /* 0x000fe40000000000 */
[----:B------:R-:W-:Y:S02]  /*2c50*/  FSEL R26, R55, -INF , P0 ;  /* 0xff800000371a7808 */ /* 0x000fe40000000000 */
[----:B------:R-:W-:Y:S02]  /*2c60*/  LOP3.LUT P0, RZ, R3, 0x800000, RZ, 0xc0, !PT ;  /* 0x0080000003ff7812 */ /* 0x000fe4000780c0ff */
        /* <DEDUP_REMOVED lines=11> */
[----:B------:R-:W-:Y:S02]  /*2d20*/  R2P PR, R3.B3, 0x7f ;  /* 0x0000007f03007804 */ /* 0x000fe40000003000 */
[----:B------:R-:W-:Y:S02]  /*2d30*/  FMNMX R31, R94, R37, !PT ;  /* 0x000000255e1f7209 */ /* 0x000fe40007800000 */
[----:B------:R-:W-:Y:S02]  /*2d40*/  FMNMX R19, R106, R19, !PT ;  /* 0x000000136a137209 */ /* 0x000fe40007800000 */
[----:B------:R-:W-:-:S02]  /*2d50*/  FSEL R128, R72, -INF , P0 ;  /* 0xff80000048807808 */ /* 0x000fc40000000000 */
[----:B------:R-:W-:Y:S02]  /*2d60*/  FSEL R74, R74, -INF , P0 ;  /* 0xff8000004a4a7808 */ /* 0x000fe40000000000 */
[----:B------:R-:W-:Y:S02]  /*2d70*/  ISETP.GT.AND P0, PT, R3, -0x1, PT ;  /* 0xffffffff0300780c */ /* 0x000fe40003f04270 */
[----:B------:R-:W-:Y:S02]  /*2d80*/  FMNMX R3, R6, R25, !PT ;  /* 0x0000001906037209 */ /* 0x000fe40007800000 */
[----:B------:R-:W-:Y:S02]  /*2d90*/  FMNMX R31, R102, R31, !PT ;  /* 0x0000001f661f7209 */ /* 0x000fe40007800000 */
[----:B------:R-:W-:Y:S02]  /*2da0*/  FMNMX R3, R96, R3, !PT ;  /* 0x0000000360037209 */ /* 0x000fe40007800000 */
[----:B------:R-:W-:-:S02]  /*2db0*/  FMNMX R21, R108, R21, !PT ;  /* 0x000000156c157209 */ /* 0x000fc40007800000 */
[----:B------:R-:W-:Y:S02]  /*2dc0*/  FMNMX R3, R104, R3, !PT ;  /* 0x0000000368037209 */ /* 0x000fe40007800000 */
[----:B------:R-:W-:Y:S02]  /*2dd0*/  FMNMX R31, R110, R31, !PT ;  /* 0x0000001f6e1f7209 */ /* 0x000fe40007800000 */
[----:B------:R-:W-:Y:S02]  /*2de0*/  FMNMX R3, R112, R3, !PT ;  /* 0x0000000370037209 */ /* 0x000fe40007800000 */
[----:B------:R-:W-:Y:S02]  /*2df0*/  FMNMX R19, R114, R19, !PT ;  /* 0x0000001372137209 */ /* 0x000fe40007800000 */
[----:B------:R-:W-:Y:S02]  /*2e00*/  FMNMX R21, R116, R21, !PT ;  /* 0x0000001574157209 */ /* 0x000fe40007800000 */
[----:B------:R-:W-:-:S02]  /*2e10*/  FMNMX R31, R118, R31, !PT ;  /* 0x0000001f761f7209 */ /* 0x000fc40007800000 */
[----:B------:R-:W-:Y:S02]  /*2e20*/  FSEL R130, R73, -INF , P1 ;  /* 0xff80000049827808 */ /* 0x000fe40000800000 */
[----:B------:R-:W-:Y:S02]  /*2e30*/  FSEL R132, R76, -INF , P2 ;  /* 0xff8000004c847808 */ /* 0x000fe40001000000 */
[----:B------:R-:W-:Y:S02]  /*2e40*/  FSEL R134, R77, -INF , P3 ;  /* 0xff8000004d867808 */ /* 0x000fe40001800000 */
[----:B------:R-:W-:Y:S02]  /*2e50*/  FMNMX R3, R120, R3, !PT ;  /* 0x0000000378037209 */ /* 0x000fe40007800000 */
[----:B------:R-:W-:Y:S02]  /*2e60*/  FMNMX R19, R122, R19, !PT ;  /* 0x000000137a137209 */ /* 0x000fe40007800000 */
[----:B------:R-:W-:-:S02]  /*2e70*/  FMNMX R21, R124, R21, !PT ;  /* 0x000000157c157209 */ /* 0x000fc40007800000 */
[----:B------:R-:W-:Y:S02]  /*2e80*/  FMNMX R31, R126, R31, !PT ;  /* 0x0000001f7e1f7209 */ /* 0x000fe40007800000 */
[----:B------:R-:W-:Y:S02]  /*2e90*/  FSEL R142, R85, -INF , !P0 ;  /* 0xff800000558e7808 */ /* 0x000fe40004000000 */
[----:B------:R-:W-:Y:S02]  /*2ea0*/  FSEL R136, R80, -INF , P4 ;  /* 0xff80000050887808 */ /* 0x000fe40002000000 */
[----:B------:R-:W-:Y:S02]  /*2eb0*/  FSEL R138, R81, -INF , P5 ;  /* 0xff800000518a7808 */ /* 0x000fe40002800000 */
[----:B------:R-:W-:Y:S02]  /*2ec0*/  FSEL R140, R84, -INF , P6 ;  /* 0xff800000548c7808 */ /* 0x000fe40003000000 */
[----:B------:R-:W-:-:S02]  /*2ed0*/  FMNMX R3, R128, R3, !PT ;  /* 0x0000000380037209 */ /* 0x000fc40007800000 */
[----:B------:R-:W-:Y:S02]  /*2ee0*/  FMNMX R19, R130, R19, !PT ;  /* 0x0000001382137209 */ /* 0x000fe40007800000 */
[----:B------:R-:W-:Y:S02]  /*2ef0*/  FMNMX R21, R132, R21, !PT ;  /* 0x0000001584157209 */ /* 0x000fe40007800000 */
[----:B------:R-:W-:Y:S02]  /*2f00*/  FMNMX R31, R134, R31, !PT ;  /* 0x0000001f861f7209 */ /* 0x000fe40007800000 */
[----:B------:R-:W-:Y:S02]  /*2f10*/  FMNMX R3, R136, R3, !PT ;  /* 0x0000000388037209 */ /* 0x000fe40007800000 */
[----:B------:R-:W-:Y:S02]  /*2f20*/  FMNMX R4, R138, R19, !PT ;  /* 0x000000138a047209 */ /* 0x000fe40007800000 */
[----:B------:R-:W-:-:S02]  /*2f30*/  FMNMX R21, R140, R21, !PT ;  /* 0x000000158c157209 */ /* 0x000fc40007800000 */
[----:B------:R-:W-:Y:S02]  /*2f40*/  FMNMX R36, R142, R31, !PT ;  /* 0x0000001f8e247209 */ /* 0x000fe40007800000 */
[----:B------:R-:W-:Y:S02]  /*2f50*/  FMNMX R3, R3, R4, !PT ;  /* 0x0000000403037209 */ /* 0x000fe40007800000 */
[----:B------:R-:W-:Y:S02]  /*2f60*/  FMNMX R36, R21, R36, !PT ;  /* 0x0000002415247209 */ /* 0x000fe40007800000 */
[----:B------:R-:W-:Y:S02]  /*2f70*/  P2R R35, PR, RZ, 0x1 ;  /* 0x00000001ff237803 */ /* 0x000fe40000000000 */
[----:B------:R-:W-:Y:S02]  /*2f80*/  FMNMX R36, R3, R36, !PT ;  /* 0x0000002403247209 */ /* 0x000fe40007800000 */
[----:B------:R-:W-:-:S02]  /*2f90*/  FMNMX R41, R27, R16, !PT ;  /* 0x000000101b297209 */ /* 0x000fc40007800000 */
[----:B------:R-:W-:Y:S01]  /*2fa0*/  FMNMX R43, R9, R38, !PT ;  /* 0x00000026092b7209 */ /* 0x000fe20007800000 */
[----:B------:R-:W3:Y:S01]  /*2fb0*/  SHFL.BFLY PT, R3, R36, 0x2, 0x1f ;  /* 0x0c401f0024037f89 */ /* 0x000ee200000e0000 */
        /* <DEDUP_REMOVED lines=10> */
[----:B------:R-:W-:-:S02]  /*3060*/  FSEL R68, R75, -INF , P1 ;  /* 0xff8000004b447808 */ /* 0x000fc40000800000 */
[----:B------:R-:W-:Y:S02]  /*3070*/  FSEL R78, R78, -INF , P2 ;  /* 0xff8000004e4e7808 */ /* 0x000fe40001000000 */
[----:B---3--:R-:W-:Y:S02]  /*3080*/  FMNMX R21, R36, R3, !PT ;  /* 0x0000000324157209 */ /* 0x008fe40007800000 */
[----:B------:R-:W3:Y:S01]  /*3090*/  LDC R3, c[0x0][0x480] ;  /* 0x00012000ff037b82 */ /* 0x000ee20000000800 */
[----:B------:R-:W-:Y:S02]  /*30a0*/  FSEL R72, R79, -INF , P3 ;  /* 0xff8000004f487808 */ /* 0x000fe40001800000 */
[----:B------:R-:W4:Y:S01]  /*30b0*/  SHFL.BFLY PT, R4, R21, 0x1, 0x1f ;  /* 0x0c201f0015047f89 */ /* 0x000f2200000e0000 */
[----:B------:R-:W-:Y:S02]  /*30c0*/  FMNMX R51, R30, R41, !PT ;  /* 0x000000291e337209 */ /* 0x000fe40007800000 */
[----:B------:R-:W-:-:S02]  /*30d0*/  FMNMX R43, R70, R43, !PT ;  /* 0x0000002b462b7209 */ /* 0x000fc40007800000 */
[----:B------:R-:W-:Y:S02]  /*30e0*/  FMNMX R47, R18, R47, !PT ;  /* 0x0000002f122f7209 */ /* 0x000fe40007800000 */
[----:B------:R-:W-:Y:S02]  /*30f0*/  FSEL R82, R82, -INF , P4 ;  /* 0xff80000052527808 */ /* 0x000fe40002000000 */
[----:B------:R-:W-:Y:S02]  /*3100*/  FSEL R84, R83, -INF , P5 ;  /* 0xff80000053547808 */ /* 0x000fe40002800000 */
[----:B------:R-:W-:Y:S02]  /*3110*/  FMNMX R51, R68, R51, !PT ;  /* 0x0000003344337209 */ /* 0x000fe40007800000 */
[----:B------:R-:W-:Y:S02]  /*3120*/  FMNMX R43, R78, R43, !PT ;  /* 0x0000002b4e2b7209 */ /* 0x000fe40007800000 */
[----:B------:R-:W-:-:S02]  /*3130*/  FMNMX R47, R72, R47, !PT ;  /* 0x0000002f482f7209 */ /* 0x000fc40007800000 */
[----:B------:R-:W-:Y:S02]  /*3140*/  LOP3.LUT P1, RZ, R15, 0xff, RZ, 0xc0, !PT ;  /* 0x000000ff0fff7812 */ /* 0x000fe4000782c0ff */
[----:B----4-:R-:W-:-:S04]  /*3150*/  FMNMX R4, R21, R4, !PT ;  /* 0x0000000415047209 */ /* 0x010fc80007800000 */
[----:B------:R-:W-:-:S04]  /*3160*/  FSETP.NEU.AND P0, PT, R4, -INF , PT ;  /* 0xff8000000400780b */ /* 0x000fc80003f0d000 */
[----:B------:R-:W-:Y:S02]  /*3170*/  FSEL R40, R4, RZ, P0 ;  /* 0x000000ff04287208 */ /* 0x000fe40000000000 */
[----:B------:R-:W-:-:S03]  /*3180*/  ISETP.NE.AND P0, PT, R35, RZ, PT ;  /* 0x000000ff2300720c */ /* 0x000fc60003f05270 */
[----:B---3--:R-:W-:Y:S01]  /*3190*/  FMUL R45, R40, R3 ;  /* 0x00000003282d7220 */ /* 0x008fe20000400000 */
[----:B------:R-:W-:-:S03]  /*31a0*/  FSEL R80, R87, -INF , !P0 ;  /* 0xff80000057507808 */ /* 0x000fc60004000000 */
[-CC-:B------:R-:W-:Y:S01]  /*31b0*/  FFMA R44, R33, R3.reuse, -R45.reuse ;  /* 0x00000003212c7223 */ /* 0x180fe2000000082d */
[----:B------:R-:W-:Y:S01]  /*31c0*/  FMNMX R33, R23, R34, !PT ;  /* 0x0000002217217209 */ /* 0x000fe20007800000 */
[-CC-:B------:R-:W-:Y:S01]  /*31d0*/  FFMA R92, R92, R3.reuse, -R45.reuse ;  /* 0x000000035c5c7223 */ /* 0x180fe2000000082d */
[--C-:B------:R-:W-:Y:S01]  /*31e0*/  FFMA R19, R6, R3, -R45.reuse ;  /* 0x0000000306137223 */ /* 0x100fe2000000082d */
[----:B------:R-:W-:Y:S01]  /*31f0*/  FMNMX R6, R84, R51, !PT ;  /* 0x0000003354067209 */ /* 0x000fe20007800000 */
[--C-:B------:R-:W-:Y:S01]  /*3200*/  FFMA R31, R29, R3, -R45.reuse ;  /* 0x000000031d1f7223 */ /* 0x100fe2000000082d */
[----:B------:R-:W-:Y:S01]  /*3210*/  FMNMX R33, R42, R33, !PT ;  /* 0x000000212a217209 */ /* 0x000fe20007800000 */
[----:B------:R3:W-:Y:S01]  /*3220*/  MUFU.EX2 R21, R92 ;  /* 0x0000005c00157308 */ /* 0x0007e20000000800 */
[----:B------:R-:W-:Y:S01]  /*3230*/  FMNMX R76, R80, R47, !PT ;  /* 0x0000002f504c7209 */ /* 0x000fe20007800000 */
[--C-:B------:R-:W-:Y:S01]  /*3240*/  FFMA R29, R104, R3, -R45.reuse ;  /* 0x00000003681d7223 */ /* 0x100fe2000000082d */
[----:B------:R-:W-:Y:S01]  /*3250*/  FMNMX R49, R50, R33, !PT ;  /* 0x0000002132317209 */ /* 0x000fe20007800000 */
[-CC-:B------:R-:W-:Y:S01]  /*3260*/  FFMA R52, R106, R3.reuse, -R45.reuse ;  /* 0x000000036a347223 */ /* 0x180fe2000000082d */
[-CC-:B------:R-:W-:Y:S01]  /*3270*/  FFMA R90, R90, R3.reuse, -R45.reuse ;  /* 0x000000035a5a7223 */ /* 0x180fe2000000082d */
[--C-:B------:R-:W-:Y:S01]  /*3280*/  FFMA R48, R37, R3, -R45.reuse ;  /* 0x0000000325307223 */ /* 0x100fe2000000082d */
[----:B------:R-:W-:Y:S01]  /*3290*/  FMNMX R49, R58, R49, !PT ;  /* 0x000000313a317209 */ /* 0x000fe20007800000 */
[--C-:B------:R-:W-:Y:S01]  /*32a0*/  FFMA R40, R94, R3, -R45.reuse ;  /* 0x000000035e287223 */ /* 0x100fe2000000082d */
[----:B---3--:R-:W-:Y:S01]  /*32b0*/  FSEL R92, R86, -INF , P6 ;  /* 0xff800000565c7808 */ /* 0x008fe20003000000 */
[----:B------:R3:W-:Y:S01]  /*32c0*/  MUFU.EX2 R36, R90 ;  /* 0x0000005a00247308 */ /* 0x0007e20000000800 */
[----:B------:R-:W-:Y:S01]  /*32d0*/  FMNMX R49, R66, R49, !PT ;  /* 0x0000003142317209 */ /* 0x000fe20007800000 */
[--C-:B------:R-:W-:Y:S01]  /*32e0*/  FFMA R35, R96, R3, -R45.reuse ;  /* 0x0000000360237223 */ /* 0x100fe2000000082d */
[----:B------:R-:W-:Y:S01]  /*32f0*/  FMNMX R43, R92, R43, !PT ;  /* 0x0000002b5c2b7209 */ /* 0x000fe20007800000 */
[--C-:B------:R-:W-:Y:S01]  /*3300*/  FFMA R56, R98, R3, -R45.reuse ;  /* 0x0000000362387223 */ /* 0x100fe2000000082d */
[----:B------:R-:W-:Y:S01]  /*3310*/  FMNMX R49, R74, R49, !PT ;  /* 0x000000314a317209 */ /* 0x000fe20007800000 */
[-CC-:B------:R-:W-:Y:S01]  /*3320*/  FFMA R37, R100, R3.reuse, -R45.reuse ;  /* 0x0000000364257223 */ /* 0x180fe2000000082d */
[----:B------:R-:W-:Y:S01]  /*3330*/  FMNMX R43, R43, R76, !PT ;  /* 0x0000004c2b2b7209 */ /* 0x000fe20007800000 */
[--C-:B------:R-:W-:Y:S01]  /*3340*/  FFMA R60, R102, R3, -R45.reuse ;  /* 0x00000003663c7223 */ /* 0x100fe2000000082d */
[----:B------:R-:W-:Y:S01]  /*3350*/  FMNMX R49, R82, R49, !PT ;  /* 0x0000003152317209 */ /* 0x000fe20007800000 */
[-CC-:B------:R-:W-:Y:S01]  /*3360*/  FFMA R25, R25, R3.reuse, -R45.reuse ;  /* 0x0000000319197223 */ /* 0x180fe2000000082d */
[-CC-:B------:R-:W-:Y:S01]  /*3370*/  FFMA R33, R108, R3.reuse, -R45.reuse ;  /* 0x000000036c217223 */ /* 0x180fe2000000082d */
[-CC-:B------:R-:W-:Y:S01]  /*3380*/  FFMA R64, R110, R3.reuse, -R45.reuse ;  /* 0x000000036e407223 */ /* 0x180fe2000000082d */
[----:B------:R-:W-:Y:S01]  /*3390*/  FMNMX R6, R49, R6, !PT ;  /* 0x0000000631067209 */ /* 0x000fe20007800000 */
[-CC-:B------:R-:W-:Y:S01]  /*33a0*/  FFMA R41, R112, R3.reuse, -R45.reuse ;  /* 0x0000000370297223 */ /* 0x180fe2000000082d */
[-CC-:B------:R-:W-:Y:S01]  /*33b0*/  FFMA R86, R114, R3.reuse, -R45.reuse ;  /* 0x0000000372567223 */ /* 0x180fe2000000082d */
[--C-:B------:R-:W-:Y:S01]  /*33c0*/  FFMA R51, R116, R3, -R45.reuse ;  /* 0x0000000374337223 */ /* 0x100fe2000000082d */
[----:B------:R-:W-:Y:S01]  /*33d0*/  FMNMX R6, R6, R43, !PT ;  /* 0x0000002b06067209 */ /* 0x000fe20007800000 */
[-CC-:B------:R-:W-:Y:S01]  /*33e0*/  FFMA R94, R118, R3.reuse, -R45.reuse ;  /* 0x00000003765e7223 */ /* 0x180fe2000000082d */
[-CC-:B------:R-:W-:Y:S01]  /*33f0*/  FFMA R43, R120, R3.reuse, -R45.reuse ;  /* 0x00000003782b7223 */ /* 0x180fe2000000082d */
[-CC-:B------:R-:W-:Y:S01]  /*3400*/  FFMA R76, R122, R3.reuse, -R45.reuse ;  /* 0x000000037a4c7223 */ /* 0x180fe2000000082d */
[-CC-:B------:R-:W-:Y:S01]  /*3410*/  FFMA R49, R124, R3.reuse, -R45.reuse ;  /* 0x000000037c317223 */ /* 0x180fe2000000082d */
[----:B------:R-:W4:Y:S01]  /*3420*/  SHFL.BFLY PT, R47, R6, 0x2, 0x1f ;  /* 0x0c401f00062f7f89 */ /* 0x000f2200000e0000 */
[-CC-:B---3--:R-:W-:Y:S01]  /*3430*/  FFMA R90, R126, R3.reuse, -R45.reuse ;  /* 0x000000037e5a7223 */ /* 0x188fe2000000082d */
[-CC-:B------:R-:W-:Y:S01]  /*3440*/  FFMA R53, R128, R3.reuse, -R45.reuse ;  /* 0x0000000380357223 */ /* 0x180fe2000000082d */
[-CC-:B------:R-:W-:Y:S01]  /*3450*/  FFMA R96, R130, R3.reuse, -R45.reuse ;  /* 0x0000000382607223 */ /* 0x180fe2000000082d */
[-CC-:B------:R-:W-:Y:S01]  /*3460*/  FFMA R55, R132, R3.reuse, -R45.reuse ;  /* 0x0000000384377223 */ /* 0x180fe2000000082d */
[-CC-:B------:R-:W-:Y:S01]  /*3470*/  FFMA R98, R134, R3.reuse, -R45.reuse ;  /* 0x0000000386627223 */ /* 0x180fe2000000082d */
[-CC-:B------:R-:W-:Y:S01]  /*3480*/  FFMA R57, R136, R3.reuse, -R45.reuse ;  /* 0x0000000388397223 */ /* 0x180fe2000000082d */
[-CC-:B------:R-:W-:Y:S01]  /*3490*/  FFMA R100, R138, R3.reuse, -R45.reuse ;  /* 0x000000038a647223 */ /* 0x180fe2000000082d */
[-CC-:B------:R-:W-:Y:S01]  /*34a0*/  FFMA R59, R140, R3.reuse, -R45.reuse ;  /* 0x000000038c3b7223 */ /* 0x180fe2000000082d */
[----:B------:R-:W-:Y:S01]  /*34b0*/  FFMA R102, R142, R3, -R45 ;  /* 0x000000038e667223 */ /* 0x000fe2000000082d */
[----:B------:R-:W3:Y:S01]  /*34c0*/  MUFU.EX2 R19, R19 ;  /* 0x0000001300137308 */ /* 0x000ee20000000800 */
[----:B------:R-:W-:-:S02]  /*34d0*/  CS2R R114, SRZ ;  /* 0x0000000000727805 */ /* 0x000fc4000001ff00 */
[----:B------:R-:W-:Y:S02]  /*34e0*/  CS2R R116, SRZ ;  /* 0x0000000000747805 */ /* 0x000fe4000001ff00 */
[----:B------:R-:W-:Y:S02]  /*34f0*/  CS2R R118, SRZ ;  /* 0x0000000000767805 */ /* 0x000fe4000001ff00 */
[----:B------:R-:W-:Y:S02]  /*3500*/  CS2R R120, SRZ ;  /* 0x0000000000787805 */ /* 0x000fe4000001ff00 */
[----:B------:R-:W-:Y:S02]  /*3510*/  CS2R R122, SRZ ;  /* 0x00000000007a7805 */ /* 0x000fe4000001ff00 */
[----:B------:R-:W-:Y:S02]  /*3520*/  CS2R R124, SRZ ;  /* 0x00000000007c7805 */ /* 0x000fe4000001ff00 */
[----:B------:R-:W-:Y:S01]  /*3530*/  CS2R R126, SRZ ;  /* 0x00000000007e7805 */ /* 0x000fe2000001ff00 */
[----:B------:R-:W5:Y:S01]  /*3540*/  MUFU.EX2 R40, R40 ;  /* 0x0000002800287308 */ /* 0x000f620000000800 */
[----:B------:R-:W-:-:S02]  /*3550*/  CS2R R128, SRZ ;  /* 0x0000000000807805 */ /* 0x000fc4000001ff00 */
[----:B------:R-:W-:Y:S02]  /*3560*/  CS2R R130, SRZ ;  /* 0x0000000000827805 */ /* 0x000fe4000001ff00 */
[----:B------:R-:W-:Y:S02]  /*3570*/  CS2R R132, SRZ ;  /* 0x0000000000847805 */ /* 0x000fe4000001ff00 */
[----:B------:R-:W-:Y:S02]  /*3580*/  CS2R R134, SRZ ;  /* 0x0000000000867805 */ /* 0x000fe4000001ff00 */
[----:B------:R-:W-:Y:S02]  /*3590*/  CS2R R136, SRZ ;  /* 0x0000000000887805 */ /* 0x000fe4000001ff00 */
[----:B----4-:R-:W-:Y:S02]  /*35a0*/  FMNMX R47, R6, R47, !PT ;  /* 0x0000002f062f7209 */ /* 0x010fe40007800000 */
[----:B------:R-:W-:Y:S01]  /*35b0*/  CS2R R138, SRZ ;  /* 0x00000000008a7805 */ /* 0x000fe2000001ff00 */
[----:B------:R-:W-:Y:S01]  /*35c0*/  MUFU.EX2 R25, R25 ;  /* 0x0000001900197308 */ /* 0x000fe20000000800 */
[----:B------:R-:W-:-:S02]  /*35d0*/  CS2R R140, SRZ ;  /* 0x00000000008c7805 */ /* 0x000fc4000001ff00 */
[----:B------:R-:W-:Y:S01]  /*35e0*/  CS2R R142, SRZ ;  /* 0x00000000008e7805 */ /* 0x000fe2000001ff00 */
[----:B------:R-:W4:Y:S04]  /*35f0*/  SHFL.BFLY PT, R6, R47, 0x1, 0x1f ;  /* 0x0c201f002f067f89 */ /* 0x000f2800000e0000 */
[----:B------:R-:W-:Y:S08]  /*3600*/  MUFU.EX2 R44, R44 ;  /* 0x0000002c002c7308 */ /* 0x000ff00000000800 */
[----:B------:R-:W-:Y:S08]  /*3610*/  MUFU.EX2 R31, R31 ;  /* 0x0000001f001f7308 */ /* 0x000ff00000000800 */
[----:B------:R-:W-:Y:S01]  /*3620*/  MUFU.EX2 R48, R48 ;  /* 0x0000003000307308 */ /* 0x000fe20000000800 */
[----:B----4-:R-:W-:-:S04]  /*3630*/  FMNMX R6, R47, R6, !PT ;  /* 0x000000062f067209 */ /* 0x010fc80007800000 */
[----:B------:R-:W-:-:S03]  /*3640*/  FSETP.NEU.AND P0, PT, R6, -INF , PT ;  /* 0xff8000000600780b */ /* 0x000fc60003f0d000 */
[----:B------:R-:W-:Y:S01]  /*3650*/  MUFU.EX2 R35, R35 ;  /* 0x0000002300237308 */ /* 0x000fe20000000800 */
[----:B------:R-:W-:Y:S02]  /*3660*/  FSEL R104, R6, RZ, P0 ;  /* 0x000000ff06687208 */ /* 0x000fe40000000000 */
[----:B------:R-:W-:-:S03]  /*3670*/  LOP3.LUT P0, RZ, R89, 0x1f, RZ, 0xc0, !PT ;  /* 0x0000001f59ff7812 */ /* 0x000fc6000780c0ff */
[-C--:B------:R-:W-:Y:S02]  /*3680*/  FMUL R61, R104, R3.reuse ;  /* 0x00000003683d7220 */ /* 0x080fe40000400000 */
[----:B------:R-:W-:Y:S02]  /*3690*/  MUFU.EX2 R56, R56 ;  /* 0x0000003800387308 */ /* 0x000fe40000000800 */
[--C-:B------:R-:W-:Y:S01]  /*36a0*/  FFMA R47, R23, R3, -R61.reuse ;  /* 0x00000003172f7223 */ /* 0x100fe2000000083d */
[C---:B------:R-:W-:Y:S01]  /*36b0*/  LEA.HI R23, R8.reuse, R7, RZ, 0x14 ;  /* 0x0000000708177211 */ /* 0x040fe200078fa0ff */
[-CC-:B------:R-:W-:Y:S01]  /*36c0*/  FFMA R104, R27, R3.reuse, -R61.reuse ;  /* 0x000000031b687223 */ /* 0x180fe2000000083d */
[--C-:B------:R-:W-:Y:S01]  /*36d0*/  FFMA R27, R9, R3, -R61.reuse ;  /* 0x00000003091b7223 */ /* 0x100fe2000000083d */
[----:B------:R-:W-:Y:S01]  /*36e0*/  LEA.HI R8, R8, R7, RZ, 0x15 ;  /* 0x0000000708087211 */ /* 0x000fe200078fa8ff */
[-CC-:B------:R-:W-:Y:S01]  /*36f0*/  FFMA R16, R16, R3.reuse, -R61.reuse ;  /* 0x0000000310107223 */ /* 0x180fe2000000083d */
[C---:B------:R-:W-:Y:S01]  /*3700*/  LOP3.LUT R106, R23.reuse, 0xffff, RZ, 0xc0, !PT ;  /* 0x0000ffff176a7812 */ /* 0x040fe200078ec0ff */
[----:B------:R-:W4:Y:S01]  /*3710*/  MUFU.EX2 R47, R47 ;  /* 0x0000002f002f7308 */ /* 0x000f220000000800 */
[----:B------:R-:W-:Y:S01]  /*3720*/  LOP3.LUT R23, R23, 0xfff0, RZ, 0xc0, !PT ;  /* 0x0000fff017177812 */ /* 0x000fe200078ec0ff */
[-CC-:B------:R-:W-:Y:S01]  /*3730*/  FFMA R39, R39, R3.reuse, -R61.reuse ;  /* 0x0000000327277223 */ /* 0x180fe2000000083d */
[----:B------:R-:W-:Y:S01]  /*3740*/  SHF.R.U32.HI R9, RZ, 0x4, R106 ;  /* 0x00000004ff097819 */ /* 0x000fe2000001166a */
[----:B------:R-:W-:Y:S01]  /*3750*/  FFMA R34, R34, R3, -R61 ;  /* 0x0000000322227223 */ /* 0x000fe2000000083d */
[----:B------:R-:W-:Y:S01]  /*3760*/  PRMT R8, R8, 0x9910, RZ ;  /* 0x0000991008087816 */ /* 0x000fe200000000ff */
[----:B------:R-:W-:Y:S01]  /*3770*/  IMAD.MOV R23, RZ, RZ, -R23 ;  /* 0x000000ffff177224 */ /* 0x000fe200078e0a17 */
[----:B------:R-:W-:Y:S01]  /*3780*/  LEA.HI R45, R106, R9, RZ, 0x11 ;  /* 0x000000096a2d7211 */ /* 0x000fe200078f88ff */
[----:B------:R1:W-:Y:S01]  /*3790*/  MUFU.EX2 R112, R16 ;  /* 0x0000001000707308 */ /* 0x0003e20000000800 */
[----:B------:R-:W-:Y:S01]  /*37a0*/  SHF.R.S32.HI R8, RZ, 0x5, R8 ;  /* 0x00000005ff087819 */ /* 0x000fe20000011408 */
[-CC-:B------:R-:W-:Y:S01]  /*37b0*/  FFMA R38, R38, R3.reuse, -R61.reuse ;  /* 0x0000000326267223 */ /* 0x180fe2000000083d */
[----:B------:R-:W-:Y:S01]  /*37c0*/  LOP3.LUT R45, R45, 0xfe, RZ, 0xc0, !PT ;  /* 0x000000fe2d2d7812 */ /* 0x000fe200078ec0ff */
[-CC-:B------:R-:W-:Y:S01]  /*37d0*/  FFMA R88, R88, R3.reuse, -R61.reuse ;  /* 0x0000000358587223 */ /* 0x180fe2000000083d */
[----:B------:R-:W-:Y:S01]  /*37e0*/  PRMT R106, R23, 0x7710, RZ ;  /* 0x00007710176a7816 */ /* 0x000fe200000000ff */
[----:B------:R-:W-:Y:S01]  /*37f0*/  FFMA R20, R20, R3, -R61 ;  /* 0x0000000314147223 */ /* 0x000fe2000000083d */
[----:B------:R-:W-:Y:S01]  /*3800*/  PRMT R8, R8, 0x9910, RZ ;  /* 0x0000991008087816 */ /* 0x000fe200000000ff */
[----:B------:R-:W-:Y:S01]  /*3810*/  IMAD.MOV R23, RZ, RZ, -R45 ;  /* 0x000000ffff177224 */ /* 0x000fe200078e0a2d */
[----:B------:R-:W2:Y:S01]  /*3820*/  MUFU.EX2 R104, R104 ;  /* 0x0000006800687308 */ /* 0x000ea20000000800 */
[----:B------:R-:W-:-:S02]  /*3830*/  IMAD.IADD R7, R7, 0x1, R106 ;  /* 0x0000000107077824 */ /* 0x000fc400078e026a */
[-CC-:B------:R-:W-:Y:S01]  /*3840*/  FFMA R42, R42, R3.reuse, -R61.reuse ;  /* 0x000000032a2a7223 */ /* 0x180fe2000000083d */
[-CC-:B------:R-:W-:Y:S01]  /*3850*/  FFMA R32, R32, R3.reuse, -R61.reuse ;  /* 0x0000000320207223 */ /* 0x180fe2000000083d */
[----:B------:R-:W-:Y:S01]  /*3860*/  PRMT R106, R23, 0x7710, RZ ;  /* 0x00007710176a7816 */ /* 0x000fe200000000ff */
[-CC-:B------:R-:W-:Y:S01]  /*3870*/  FFMA R46, R46, R3.reuse, -R61.reuse ;  /* 0x000000032e2e7223 */ /* 0x180fe2000000083d */
[----:B------:R-:W-:Y:S01]  /*3880*/  PRMT R7, R7, 0x9910, RZ ;  /* 0x0000991007077816 */ /* 0x000fe200000000ff */
[-CC-:B------:R-:W-:Y:S01]  /*3890*/  FFMA R22, R22, R3.reuse, -R61.reuse ;  /* 0x0000000316167223 */ /* 0x180fe2000000083d */
[----:B------:R-:W-:Y:S01]  /*38a0*/  IADD3 R9, R9, R106, RZ ;  /* 0x0000006a09097210 */ /* 0x000fe20007ffe0ff */
[----:B------:R1:W-:Y:S01]  /*38b0*/  MUFU.EX2 R63, R39 ;  /* 0x00000027003f7308 */ /* 0x0003e20000000800 */
[-C--:B------:R-:W-:Y:S01]  /*38c0*/  FFMA R50, R50, R3.reuse, -R61 ;  /* 0x0000000332327223 */ /* 0x080fe2000000083d */
[----:B------:R-:W-:Y:S01]  /*38d0*/  IMAD R8, R8, 0x10, R7 ;  /* 0x0000001008087824 */ /* 0x000fe200078e0207 */
[----:B------:R-:W-:Y:S01]  /*38e0*/  PRMT R9, R9, 0x8880, RZ ;  /* 0x0000888009097816 */ /* 0x000fe200000000ff */
[-CC-:B------:R-:W-:Y:S01]  /*38f0*/  FFMA R54, R54, R3.reuse, -R61.reuse ;  /* 0x0000000336367223 */ /* 0x180fe2000000083d */
[-CC-:B------:R-:W-:Y:S01]  /*3900*/  FFMA R26, R26, R3.reuse, -R61.reuse ;  /* 0x000000031a1a7223 */ /* 0x180fe2000000083d */
[-CC-:B------:R-:W-:Y:S01]  /*3910*/  FFMA R58, R58, R3.reuse, -R61.reuse ;  /* 0x000000033a3a7223 */ /* 0x180fe2000000083d */
[-C--:B------:R-:W-:Y:S01]  /*3920*/  FFMA R24, R24, R3.reuse, -R61 ;  /* 0x0000000318187223 */ /* 0x080fe2000000083d */
[----:B------:R-:W-:Y:S01]  /*3930*/  IMAD.MOV.U32 R7, RZ, RZ, R9 ;  /* 0x000000ffff077224 */ /* 0x000fe200078e0009 */
[----:B------:R-:W-:Y:S01]  /*3940*/  MUFU.EX2 R27, R27 ;  /* 0x0000001b001b7308 */ /* 0x000fe20000000800 */
[-CC-:B------:R-:W-:Y:S01]  /*3950*/  FFMA R62, R62, R3.reuse, -R61.reuse ;  /* 0x000000033e3e7223 */ /* 0x180fe2000000083d */
[----:B------:R-:W-:Y:S01]  /*3960*/  FFMA R18, R18, R3, -R61 ;  /* 0x0000000312127223 */ /* 0x000fe2000000083d */
[----:B------:R-:W-:-:S02]  /*3970*/  IMAD R7, R8, 0x8, R7 ;  /* 0x0000000808077824 */ /* 0x000fc400078e0207 */
[-CC-:B------:R-:W-:Y:S01]  /*3980*/  FFMA R28, R28, R3.reuse, -R61.reuse ;  /* 0x000000031c1c7223 */ /* 0x180fe2000000083d */
[-CC-:B------:R-:W-:Y:S01]  /*3990*/  FFMA R66, R66, R3.reuse, -R61.reuse ;  /* 0x0000000342427223 */ /* 0x180fe2000000083d */
[-CC-:B------:R-:W-:Y:S01]  /*39a0*/  FFMA R30, R30, R3.reuse, -R61.reuse ;  /* 0x000000031e1e7223 */ /* 0x180fe2000000083d */
[----:B------:R-:W-:Y:S01]  /*39b0*/  IMAD.SHL.U32 R9, R7, 0x8, RZ ;  /* 0x0000000807097824 */ /* 0x000fe200078e00ff */
[----:B------:R-:W-:Y:S01]  /*39c0*/  PRMT R7, R11, 0x8880, RZ ;  /* 0x000088800b077816 */ /* 0x000fe200000000ff */
[----:B------:R-:W-:Y:S01]  /*39d0*/  MUFU.EX2 R45, R34 ;  /* 0x00000022002d7308 */ /* 0x000fe20000000800 */
[-CC-:B------:R-:W-:Y:S01]  /*39e0*/  FFMA R70, R70, R3.reuse, -R61.reuse ;  /* 0x0000000346467223 */ /* 0x180fe2000000083d */
[-C--:B------:R-:W-:Y:S01]  /*39f0*/  FFMA R80, R80, R3.reuse, -R61 ;  /* 0x0000000350507223 */ /* 0x080fe2000000083d */
[----:B------:R-:W-:Y:S01]  /*3a00*/  SHF.R.S32.HI R7, RZ, 0x2, R7 ;  /* 0x00000002ff077819 */ /* 0x000fe20000011407 */
[----:B------:R-:W-:Y:S01]  /*3a10*/  FFMA R84, R84, R3, -R61 ;  /* 0x0000000354547223 */ /* 0x000fe2000000083d */
[----:B------:R-:W-:Y:S01]  /*3a20*/  IADD3 R9, R2, R9, R9 ;  /* 0x0000000902097210 */ /* 0x000fe20007ffe009 */
[----:B------:R-:W-:Y:S01]  /*3a30*/  FFMA R82, R82, R3, -R61 ;  /* 0x0000000352527223 */ /* 0x000fe2000000083d */
[----:B------:R-:W-:Y:S01]  /*3a40*/  LOP3.LUT R8, R7, 0xffff, RZ, 0xc0, !PT ;  /* 0x0000ffff07087812 */ /* 0x000fe200078ec0ff */
[----:B------:R2:W-:Y:S01]  /*3a50*/  MUFU.EX2 R34, R38 ;  /* 0x0000002600227308 */ /* 0x0005e20000000800 */
[C---:B------:R-:W-:Y:S01]  /*3a60*/  IADD3 R110, R9.reuse, 0x30460, RZ ;  /* 0x00030460096e7810 */ /* 0x040fe20007ffe0ff */
[C---:B-1----:R-:W-:Y:S01]  /*3a70*/  VIADD R16, R9.reuse, 0x30400 ;  /* 0x0003040009107836 */ /* 0x042fe20000000000 */
[----:B------:R-:W-:Y:S01]  /*3a80*/  SHF.R.U32.HI R8, RZ, 0x5, R8 ;  /* 0x00000005ff087819 */ /* 0x000fe20000011608 */
[----:B------:R-:W-:-:S02]  /*3a90*/  VIADD R106, R9, 0x30420 ;  /* 0x00030420096a7836 */ /* 0x000fc40000000000 */
[-CC-:B------:R-:W-:Y:S01]  /*3aa0*/  FFMA R72, R72, R3.reuse, -R61.reuse ;  /* 0x0000000348487223 */ /* 0x180fe2000000083d */
[----:B------:R-:W-:Y:S01]  /*3ab0*/  VIADD R108, R9, 0x30440 ;  /* 0x00030440096c7836 */ /* 0x000fe20000000000 */
[----:B------:R-:W-:Y:S01]  /*3ac0*/  LOP3.LUT R8, R8, 0x7, RZ, 0xc0, !PT ;  /* 0x0000000708087812 */ /* 0x000fe200078ec0ff */
[----:B------:R-:W-:Y:S01]  /*3ad0*/  MUFU.EX2 R88, R88 ;  /* 0x0000005800587308 */ /* 0x000fe20000000800 */
[----:B------:R-:W-:Y:S01]  /*3ae0*/  SHF.R.U32.HI R39, RZ, 0x3, R16 ;  /* 0x00000003ff277819 */ /* 0x000fe20000011610 */
[-C--:B------:R-:W-:Y:S01]  /*3af0*/  FFMA R78, R78, R3.reuse, -R61 ;  /* 0x000000034e4e7223 */ /* 0x080fe2000000083d */
[----:B------:R-:W-:Y:S01]  /*3b00*/  SHF.R.U32.HI R107, RZ, 0x3, R106 ;  /* 0x00000003ff6b7819 */ /* 0x000fe2000001166a */
[----:B------:R-:W-:Y:S01]  /*3b10*/  IMAD.IADD R8, R7, 0x1, R8 ;  /* 0x0000000107087824 */ /* 0x000fe200078e0208 */
[----:B--2---:R-:W-:Y:S01]  /*3b20*/  LOP3.LUT R38, R16, 0x70, R39, 0x78, !PT ;  /* 0x0000007010267812 */ /* 0x004fe200078e7827 */
[----:B------:R-:W-:Y:S02]  /*3b30*/  IMAD.MOV.U32 R39, RZ, RZ, RZ ;  /* 0x000000ffff277224 */ /* 0x000fe400078e00ff */
[----:B------:R-:W-:Y:S01]  /*3b40*/  FFMA R68, R68, R3, -R61 ;  /* 0x0000000344447223 */ /* 0x000fe2000000083d */
[----:B------:R1:W-:Y:S01]  /*3b50*/  MUFU.EX2 R15, R20 ;  /* 0x00000014000f7308 */ /* 0x0003e20000000800 */
[----:B------:R-:W-:-:S02]  /*3b60*/  LOP3.LUT R8, R8, 0xfff8, RZ, 0xc0, !PT ;  /* 0x0000fff808087812 */ /* 0x000fc400078ec0ff */
[----:B------:R-:W-:Y:S02]  /*3b70*/  MOV R69, R38 ;  /* 0x0000002600457202 */ /* 0x000fe40000000f00 */
[----:B------:R-:W-:Y:S02]  /*3b80*/  IADD3 R8, RZ, -R8, RZ ;  /* 0x80000008ff087210 */ /* 0x000fe40007ffe0ff */
[----:B------:R-:W-:Y:S01]  /*3b90*/  IADD3 R38, P2, R38, 0x4000, RZ ;  /* 0x0000400026267810 */ /* 0x000fe20007f5e0ff */
[----:B------:R-:W-:Y:S01]  /*3ba0*/  MUFU.EX2 R42, R42 ;  /* 0x0000002a002a7308 */ /* 0x000fe20000000800 */
[----:B------:R-:W-:Y:S02]  /*3bb0*/  PRMT R8, R8, 0x7710, RZ ;  /* 0x0000771008087816 */ /* 0x000fe400000000ff */
[----:B------:R-:W-:Y:S01]  /*3bc0*/  LOP3.LUT R106, R106, 0x70, R107, 0x78, !PT ;  /* 0x000000706a6a7812 */ /* 0x000fe200078e786b */
[----:B------:R-:W-:Y:S01]  /*3bd0*/  IMAD.X R39, RZ, RZ, RZ, P2 ;  /* 0x000000ffff277224 */ /* 0x000fe200010e06ff */
[----:B------:R-:W-:Y:S01]  /*3be0*/  SHF.R.U32.HI R109, RZ, 0x3, R108 ;  /* 0x00000003ff6d7819 */ /* 0x000fe2000001166c */
[----:B------:R-:W-:Y:S01]  /*3bf0*/  IMAD.IADD R7, R7, 0x1, R8 ;  /* 0x0000000107077824 */ /* 0x000fe200078e0208 */
[----:B------:R-:W-:Y:S01]  /*3c00*/  SHF.R.U32.HI R111, RZ, 0x3, R110 ;  /* 0x00000003ff6f7819 */ /* 0x000fe2000001166e */
[----:B------:R-:W-:Y:S01]  /*3c10*/  IMAD.MOV.U32 R8, RZ, RZ, R12 ;  /* 0x000000ffff087224 */ /* 0x000fe200078e000c */
[----:B------:R-:W-:Y:S01]  /*3c20*/  MOV R77, R38 ;  /* 0x00000026004d7202 */ /* 0x000fe20000000f00 */
[----:B------:R-:W2:Y:S01]  /*3c30*/  MUFU.EX2 R11, R32 ;  /* 0x00000020000b7308 */ /* 0x000ea20000000800 */
[----:B------:R-:W-:Y:S01]  /*3c40*/  PRMT R12, R7, 0x9910, RZ ;  /* 0x00009910070c7816 */ /* 0x000fe200000000ff */
[----:B------:R-:W-:Y:S01]  /*3c50*/  IMAD.MOV.U32 R107, RZ, RZ, RZ ;  /* 0x000000ffff6b7224 */ /* 0x000fe200078e00ff */
[----:B------:R-:W-:-:S02]  /*3c60*/  SHF.R.S32.HI R7, RZ, 0x5, R8 ;  /* 0x00000005ff077819 */ /* 0x000fc40000011408 */
[----:B------:R-:W-:Y:S01]  /*3c70*/  @!P0 MOV R39, 0x1 ;  /* 0x0000000100278802 */ /* 0x000fe20000000f00 */
[----:B------:R-:W-:Y:S01]  /*3c80*/  IMAD.MOV.U32 R8, RZ, RZ, R12 ;  /* 0x000000ffff087224 */ /* 0x000fe200078e000c */
[----:B------:R-:W-:Y:S01]  /*3c90*/  PRMT R7, R7, 0x9910, RZ ;  /* 0x0000991007077816 */ /* 0x000fe200000000ff */
[----:B------:R-:W2:Y:S01]  /*3ca0*/  MUFU.EX2 R37, R37 ;  /* 0x0000002500257308 */ /* 0x000ea20000000800 */
[----:B------:R1:W-:Y:S01]  /*3cb0*/  @!P0 SYNCS.ARRIVE.TRANS64.ART0 RZ, [R2+URZ+0x18], R39 ;  /* 0x0000182702ff89a7 */ /* 0x0003e2000850003f */
[----:B------:R-:W-:Y:S02]  /*3cc0*/  IMAD R8, R5, 0x40, R8 ;  /* 0x0000004005087824 */ /* 0x000fe400078e0208 */
[----:B---3--:R-:W-:Y:S01]  /*3cd0*/  FADD R5, RZ, R19 ;  /* 0x00000013ff057221 */ /* 0x008fe20000000000 */
[----:B-----5:R-:W-:Y:S01]  /*3ce0*/  F2FP.BF16.F32.PACK_AB R38, R40, R21 ;  /* 0x000000152826723e */ /* 0x020fe200000010ff */
[----:B------:R-:W-:Y:S02]  /*3cf0*/  IMAD R8, R7, 0x10, R8 ;  /* 0x0000001007087824 */ /* 0x000fe400078e0208 */
[----:B----4-:R-:W-:Y:S01]  /*3d00*/  FADD R7, RZ, R47 ;  /* 0x0000002fff077221 */ /* 0x010fe20000000000 */
[C---:B------:R-:W-:Y:S01]  /*3d10*/  FADD R12, R36.reuse, R5 ;  /* 0x00000005240c7221 */ /* 0x040fe20000000000 */
[----:B------:R-:W3:Y:S01]  /*3d20*/  MUFU.EX2 R23, R46 ;  /* 0x0000002e00177308 */ /* 0x000ee20000000800 */
[----:B------:R-:W-:Y:S01]  /*3d30*/  F2FP.BF16.F32.PACK_AB R36, R36, R19 ;  /* 0x000000132424723e */ /* 0x000fe200000010ff */
[----:B-1----:R-:W-:Y:S01]  /*3d40*/  FADD R20, R104, R7 ;  /* 0x0000000768147221 */ /* 0x002fe20000000000 */
[----:B------:R-:W-:Y:S01]  /*3d50*/  FADD R5, R21, R12 ;  /* 0x0000000c15057221 */ /* 0x000fe20000000000 */
[----:B--2---:R-:W-:-:S02]  /*3d60*/  F2FP.BF16.F32.PACK_AB R21, R11, R42 ;  /* 0x0000002a0b15723e */ /* 0x004fc400000010ff */
[----:B------:R-:W-:Y:S01]  /*3d70*/  FADD R7, R27, R20 ;  /* 0x000000141b077221 */ /* 0x000fe20000000000 */
[----:B------:R-:W-:Y:S01]  /*3d80*/  FADD R12, R40, R5 ;  /* 0x00000005280c7221 */ /* 0x000fe20000000000 */
[----:B------:R-:W1:Y:S01]  /*3d90*/  MUFU.EX2 R60, R60 ;  /* 0x0000003c003c7308 */ /* 0x000e620000000800 */
[----:B------:R-:W-:Y:S01]  /*3da0*/  LOP3.LUT R108, R108, 0x70, R109, 0x78, !PT ;  /* 0x000000706c6c7812 */ /* 0x000fe200078e786d */
[----:B------:R-:W-:Y:S01]  /*3db0*/  FADD R20, R88, R7 ;  /* 0x0000000758147221 */ /* 0x000fe20000000000 */
[----:B------:R-:W-:Y:S01]  /*3dc0*/  FADD R5, R25, R12 ;  /* 0x0000000c19057221 */ /* 0x000fe20000000000 */
[-CC-:B------:R-:W-:Y:S01]  /*3dd0*/  FFMA R7, R92, R3.reuse, -R61.reuse ;  /* 0x000000035c077223 */ /* 0x180fe2000000083d */
[----:B------:R-:W-:Y:S01]  /*3de0*/  FFMA R61, R74, R3, -R61 ;  /* 0x000000034a3d7223 */ /* 0x000fe2000000083d */
[----:B------:R-:W-:Y:S01]  /*3df0*/  FADD R39, R45, R20 ;  /* 0x000000142d277221 */ /* 0x000fe20000000000 */
[C---:B------:R-:W-:Y:S01]  /*3e00*/  FADD R12, R44.reuse, R5 ;  /* 0x000000052c0c7221 */ /* 0x040fe20000000000 */
[----:B------:R-:W2:Y:S01]  /*3e10*/  MUFU.EX2 R32, R22 ;  /* 0x0000001600207308 */ /* 0x000ea20000000800 */
[----:B------:R-:W-:Y:S01]  /*3e20*/  F2FP.BF16.F32.PACK_AB R44, R44, R25 ;  /* 0x000000192c2c723e */ /* 0x000fe200000010ff */
[----:B------:R-:W-:Y:S01]  /*3e30*/  FADD R39, R112, R39 ;  /* 0x0000002770277221 */ /* 0x000fe20000000000 */
[----:B------:R-:W-:Y:S01]  /*3e40*/  FADD R5, R31, R12 ;  /* 0x0000000c1f057221 */ /* 0x000fe20000000000 */
[----:B------:R-:W-:Y:S01]  /*3e50*/  LOP3.LUT R110, R110, 0x70, R111, 0x78, !PT ;  /* 0x000000706e6e7812 */ /* 0x000fe200078e786f */
[----:B------:R-:W-:-:S02]  /*3e60*/  IMAD.MOV.U32 R109, RZ, RZ, RZ ;  /* 0x000000ffff6d7224 */ /* 0x000fc400078e00ff */
[----:B------:R-:W-:Y:S01]  /*3e70*/  FADD R20, R34, R39 ;  /* 0x0000002722147221 */ /* 0x000fe20000000000 */
[----:B------:R-:W-:Y:S01]  /*3e80*/  FADD R12, R48, R5 ;  /* 0x00000005300c7221 */ /* 0x000fe20000000000 */
[----:B------:R-:W4:Y:S01]  /*3e90*/  MUFU.EX2 R29, R29 ;  /* 0x0000001d001d7308 */ /* 0x000f220000000800 */
[----:B------:R-:W-:Y:S01]  /*3ea0*/  MOV R71, R106 ;  /* 0x0000006a00477202 */ /* 0x000fe20000000f00 */
[----:B------:R-:W-:Y:S01]  /*3eb0*/  FADD R39, R63, R20 ;  /* 0x000000143f277221 */ /* 0x000fe20000000000 */
[----:B------:R-:W-:Y:S01]  /*3ec0*/  FADD R5, R35, R12 ;  /* 0x0000000c23057221 */ /* 0x000fe20000000000 */
[----:B------:R-:W-:Y:S01]  /*3ed0*/  IMAD.MOV.U32 R111, RZ, RZ, RZ ;  /* 0x000000ffff6f7224 */ /* 0x000fe200078e00ff */
[----:B------:R-:W-:Y:S01]  /*3ee0*/  IADD3 R106, P2, R106, 0x4000, RZ ;  /* 0x000040006a6a7810 */ /* 0x000fe20007f5e0ff */
[----:B------:R-:W-:Y:S01]  /*3ef0*/  FADD R20, R42, R39 ;  /* 0x000000272a147221 */ /* 0x000fe20000000000 */
[----:B------:R-:W-:Y:S01]  /*3f00*/  FADD R12, R56, R5 ;  /* 0x00000005380c7221 */ /* 0x000fe20000000000 */
[----:B------:R-:W-:Y:S01]  /*3f10*/  MUFU.EX2 R50, R50 ;  /* 0x0000003200327308 */ /* 0x000fe20000000800 */
[----:B------:R-:W-:Y:S01]  /*3f20*/  MOV R73, R108 ;  /* 0x0000006c00497202 */ /* 0x000fe20000000f00 */
[----:B------:R-:W-:Y:S01]  /*3f30*/  FADD R20, R11, R20 ;  /* 0x000000140b147221 */ /* 0x000fe20000000000 */
[----:B------:R-:W-:Y:S01]  /*3f40*/  FADD R5, R37, R12 ;  /* 0x0000000c25057221 */ /* 0x000fe20000000000 */
[----:B------:R-:W-:Y:S01]  /*3f50*/  MOV R75, R110 ;  /* 0x0000006e004b7202 */ /* 0x000fe20000000f00 */
[----:B------:R-:W-:-:S02]  /*3f60*/  IMAD.X R107, RZ, RZ, RZ, P2 ;  /* 0x000000ffff6b7224 */ /* 0x000fc400010e06ff */
[----:B---3--:R-:W-:Y:S01]  /*3f70*/  FADD R39, R23, R20 ;  /* 0x0000001417277221 */ /* 0x008fe20000000000 */
[----:B-1----:R-:W-:Y:S01]  /*3f80*/  FADD R12, R60, R5 ;  /* 0x000000053c0c7221 */ /* 0x002fe20000000000 */
[----:B------:R-:W1:Y:S01]  /*3f90*/  MUFU.EX2 R52, R52 ;  /* 0x0000003400347308 */ /* 0x000e620000000800 */
[----:B------:R-:W-:Y:S01]  /*3fa0*/  IADD3 R108, P3, R108, 0x4000, RZ ;  /* 0x000040006c6c7810 */ /* 0x000fe20007f7e0ff */
[----:B--2---:R-:W-:Y:S01]  /*3fb0*/  FADD R39, R32, R39 ;  /* 0x0000002720277221 */ /* 0x004fe20000000000 */
[----:B----4-:R-:W-:Y:S01]  /*3fc0*/  FADD R5, R29, R12 ;  /* 0x0000000c1d057221 */ /* 0x010fe20000000000 */
[----:B------:R-:W-:Y:S02]  /*3fd0*/  IADD3 R110, P2, R110, 0x4000, RZ ;  /* 0x000040006e6e7810 */ /* 0x000fe40007f5e0ff */
[----:B------:R-:W-:Y:S01]  /*3fe0*/  F2FP.BF16.F32.PACK_AB R22, R60, R37 ;  /* 0x000000253c16723e */ /* 0x000fe200000010ff */
[----:B------:R-:W-:Y:S01]  /*3ff0*/  IMAD.X R109, RZ, RZ, RZ, P3 ;  /* 0x000000ffff6d7224 */ /* 0x000fe200018e06ff */
[----:B------:R-:W2:Y:S01]  /*4000*/  MUFU.EX2 R33, R33 ;  /* 0x0000002100217308 */ /* 0x000ea20000000800 */
[----:B------:R-:W-:Y:S01]  /*4010*/  F2FP.BF16.F32.PACK_AB R37, R104, R47 ;  /* 0x0000002f6825723e */ /* 0x000fe200000010ff */
[----:B------:R-:W-:Y:S01]  /*4020*/  IMAD.X R111, RZ, RZ, RZ, P2 ;  /* 0x000000ffff6f7224 */ /* 0x000fe200010e06ff */
[----:B------:R-:W-:-:S02]  /*4030*/  F2FP.BF16.F32.PACK_AB R46, R48, R31 ;  /* 0x0000001f302e723e */ /* 0x000fc400000010ff */
[----:B------:R-:W-:Y:S02]  /*4040*/  CS2R R104, SRZ ;  /* 0x0000000000687805 */ /* 0x000fe4000001ff00 */
[----:B------:R-:W-:Y:S02]  /*4050*/  F2FP.BF16.F32.PACK_AB R45, R112, R45 ;  /* 0x0000002d702d723e */ /* 0x000fe400000010ff */
[----:B------:R-:W-:Y:S02]  /*4060*/  CS2R R112, SRZ ;  /* 0x0000000000707805 */ /* 0x000fe4000001ff00 */
[----:B------:R-:W-:Y:S01]  /*4070*/  F2FP.BF16.F32.PACK_AB R47, R63, R34 ;  /* 0x000000223f2f723e */ /* 0x000fe200000010ff */
[----:B------:R-:W-:Y:S01]  /*4080*/  MUFU.EX2 R54, R54 ;  /* 0x0000003600367308 */ /* 0x000fe20000000800 */
[----:B-1----:R-:W-:Y:S01]  /*4090*/  FADD R12, R52, R5 ;  /* 0x00000005340c7221 */ /* 0x002fe20000000000 */
[----:B------:R-:W-:Y:S02]  /*40a0*/  F2FP.BF16.F32.PACK_AB R20, R56, R35 ;  /* 0x000000233814723e */ /* 0x000fe400000010ff */
[----:B------:R-:W-:-:S02]  /*40b0*/  CS2R R34, SRZ ;  /* 0x0000000000227805 */ /* 0x000fc4000001ff00 */
[----:B------:R-:W-:Y:S02]  /*40c0*/  F2FP.BF16.F32.PACK_AB R23, R32, R23 ;  /* 0x000000172017723e */ /* 0x000fe400000010ff */
[----:B------:R-:W-:Y:S01]  /*40d0*/  MOV R106, R106 ;  /* 0x0000006a006a7202 */ /* 0x000fe20000000f00 */
[----:B------:R-:W-:Y:S01]  /*40e0*/  IMAD.MOV.U32 R107, RZ, RZ, RZ ;  /* 0x000000ffff6b7224 */ /* 0x000fe200078e00ff */
[----:B------:R-:W1:Y:S01]  /*40f0*/  MUFU.EX2 R64, R64 ;  /* 0x0000004000407308 */ /* 0x000e620000000800 */
[----:B--2---:R-:W-:Y:S01]  /*4100*/  FADD R5, R33, R12 ;  /* 0x0000000c21057221 */ /* 0x004fe20000000000 */
[----:B------:R-:W-:Y:S01]  /*4110*/  MOV R108, R108 ;  /* 0x0000006c006c7202 */ /* 0x000fe20000000f00 */
[----:B------:R-:W-:Y:S01]  /*4120*/  IMAD.MOV.U32 R109, RZ, RZ, RZ ;  /* 0x000000ffff6d7224 */ /* 0x000fe200078e00ff */
[----:B------:R-:W-:Y:S01]  /*4130*/  MOV R110, R110 ;  /* 0x0000006e006e7202 */ /* 0x000fe20000000f00 */
[----:B------:R-:W-:Y:S01]  /*4140*/  IMAD.MOV.U32 R111, RZ, RZ, RZ ;  /* 0x000000ffff6f7224 */ /* 0x000fe200078e00ff */
[----:B------:R-:W-:-:S02]  /*4150*/  ISETP.GE.AND P0, PT, R14, 0x1, PT ;  /* 0x000000010e00780c */ /* 0x000fc40003f06270 */
[----:B------:R2:W-:Y:S08]  /*4160*/  MUFU.EX2 R17, R26 ;  /* 0x0000001a00117308 */ /* 0x0005f00000000800 */
[----:B------:R-:W3:Y:S01]  /*4170*/  MUFU.EX2 R41, R41 ;  /* 0x0000002900297308 */ /* 0x000ee20000000800 */
[C---:B-1----:R-:W-:Y:S01]  /*4180*/  FADD R12, R64.reuse, R5 ;  /* 0x00000005400c7221 */ /* 0x042fe20000000000 */
[----:B--2---:R-:W-:-:S02]  /*4190*/  F2FP.BF16.F32.PACK_AB R26, R64, R33 ;  /* 0x00000021401a723e */ /* 0x004fc400000010ff */
[----:B------:R-:W-:-:S04]  /*41a0*/  CS2R R32, SRZ ;  /* 0x0000000000207805 */ /* 0x000fc8000001ff00 */
[----:B------:R-:W-:Y:S08]  /*41b0*/  MUFU.EX2 R58, R58 ;  /* 0x0000003a003a7308 */ /* 0x000ff00000000800 */
[----:B------:R1:W-:Y:S01]  /*41c0*/  MUFU.EX2 R93, R24 ;  /* 0x00000018005d7308 */ /* 0x0003e20000000800 */
[----:B---3--:R-:W-:-:S07]  /*41d0*/  FADD R5, R41, R12 ;  /* 0x0000000c29057221 */ /* 0x008fce0000000000 */
[----:B------:R-:W2:Y:S01]  /*41e0*/  MUFU.EX2 R86, R86 ;  /* 0x0000005600567308 */ /* 0x000ea20000000800 */
[----:B-1----:R-:W-:Y:S01]  /*41f0*/  FADD R24, R50, R39 ;  /* 0x0000002732187221 */ /* 0x002fe20000000000 */
[----:B------:R-:W-:Y:S02]  /*4200*/  F2FP.BF16.F32.PACK_AB R39, R88, R27 ;  /* 0x0000001b5827723e */ /* 0x000fe400000010ff */
[----:B------:R-:W-:Y:S01]  /*4210*/  F2FP.BF16.F32.PACK_AB R27, R17, R54 ;  /* 0x00000036111b723e */ /* 0x000fe200000010ff */
[----:B------:R-:W-:Y:S01]  /*4220*/  FADD R25, R15, R24 ;  /* 0x000000180f197221 */ /* 0x000fe20000000000 */
[----:B------:R-:W-:Y:S01]  /*4230*/  F2FP.BF16.F32.PACK_AB R24, R52, R29 ;  /* 0x0000001d3418723e */ /* 0x000fe200000010ff */
[----:B------:R1:W-:Y:S01]  /*4240*/  STSM.16.M88.4 [R69], R36 ;  /* 0x0000002445007844 */ /* 0x0003e20000000200 */
[----:B------:R-:W3:Y:S03]  /*4250*/  MUFU.EX2 R51, R51 ;  /* 0x0000003300337308 */ /* 0x000ee60000000800 */
[----:B------:R4:W-:Y:S04]  /*4260*/  STSM.16.M88.4 [R71], R44 ;  /* 0x0000002c47007844 */ /* 0x0009e80000000200 */
[----:B------:R-:W-:Y:S01]  /*4270*/  STSM.16.M88.4 [R73], R20 ;  /* 0x0000001449007844 */ /* 0x000fe20000000200 */
[----:B------:R-:W5:Y:S01]  /*4280*/  MUFU.EX2 R62, R62 ;  /* 0x0000003e003e7308 */ /* 0x000f620000000800 */
[C---:B--2---:R-:W-:Y:S01]  /*4290*/  FADD R12, R86.reuse, R5 ;  /* 0x00000005560c7221 */ /* 0x044fe20000000000 */
[----:B------:R-:W-:-:S02]  /*42a0*/  F2FP.BF16.F32.PACK_AB R92, R86, R41 ;  /* 0x00000029565c723e */ /* 0x000fc400000010ff */
[----:B------:R-:W-:Y:S02]  /*42b0*/  CS2R R40, SRZ ;  /* 0x0000000000287805 */ /* 0x000fe4000001ff00 */
[----:B------:R-:W-:Y:S02]  /*42c0*/  CS2R R86, SRZ ;  /* 0x0000000000567805 */ /* 0x000fe4000001ff00 */
[----:B-1----:R-:W-:Y:S01]  /*42d0*/  CS2R R36, SRZ ;  /* 0x0000000000247805 */ /* 0x002fe2000001ff00 */
[----:B------:R1:W-:Y:S01]  /*42e0*/  MUFU.EX2 R67, R18 ;  /* 0x0000001200437308 */ /* 0x0003e20000000800 */
[----:B---3--:R-:W-:Y:S01]  /*42f0*/  FADD R5, R51, R12 ;  /* 0x0000000c33057221 */ /* 0x008fe20000000000 */
[----:B------:R-:W-:Y:S01]  /*4300*/  IMAD.MOV.U32 R38, RZ, RZ, RZ ;  /* 0x000000ffff267224 */ /* 0x000fe200078e00ff */
[----:B----4-:R-:W-:Y:S01]  /*4310*/  CS2R R44, SRZ ;  /* 0x00000000002c7805 */ /* 0x010fe2000001ff00 */
[----:B------:R-:W-:Y:S01]  /*4320*/  IMAD.MOV.U32 R39, RZ, RZ, RZ ;  /* 0x000000ffff277224 */ /* 0x000fe200078e00ff */
[----:B------:R-:W-:-:S03]  /*4330*/  CS2R R46, SRZ ;  /* 0x00000000002e7805 */ /* 0x000fc6000001ff00 */
[----:B------:R-:W2:Y:S01]  /*4340*/  MUFU.EX2 R94, R94 ;  /* 0x0000005e005e7308 */ /* 0x000ea20000000800 */
[----:B-1----:R-:W-:Y:S01]  /*4350*/  FADD R18, R54, R25 ;  /* 0x0000001936127221 */ /* 0x002fe20000000000 */
[----:B------:R-:W-:-:S03]  /*4360*/  F2FP.BF16.F32.PACK_AB R25, R15, R50 ;  /* 0x000000320f19723e */ /* 0x000fc600000010ff */
[----:B------:R-:W-:Y:S02]  /*4370*/  FADD R11, R17, R18 ;  /* 0x00000012110b7221 */ /* 0x000fe40000000000 */
[----:B------:R1:W-:Y:S01]  /*4380*/  STSM.16.M88.4 [R75], R24 ;  /* 0x000000184b007844 */ /* 0x0003e20000000200 */
[----:B------:R3:W4:Y:S01]  /*4390*/  MUFU.EX2 R95, R28 ;  /* 0x0000001c005f7308 */ /* 0x0007220000000800 */
[----:B------:R-:W-:-:S04]  /*43a0*/  FADD R18, R58, R11 ;  /* 0x0000000b3a127221 */ /* 0x000fc80000000000 */
[C---:B------:R-:W-:Y:S01]  /*43b0*/  FADD R11, R93.reuse, R18 ;  /* 0x000000125d0b7221 */ /* 0x040fe20000000000 */
[----:B------:R-:W-:Y:S02]  /*43c0*/  F2FP.BF16.F32.PACK_AB R93, R93, R58 ;  /* 0x0000003a5d5d723e */ /* 0x000fe400000010ff */
[----:B------:R-:W4:Y:S01]  /*43d0*/  MUFU.EX2 R43, R43 ;  /* 0x0000002b002b7308 */ /* 0x000f220000000800 */
[----:B-----5:R-:W-:Y:S01]  /*43e0*/  FADD R18, R62, R11 ;  /* 0x0000000b3e127221 */ /* 0x020fe20000000000 */
[C---:B--2---:R-:W-:Y:S01]  /*43f0*/  FADD R12, R94.reuse, R5 ;  /* 0x000000055e0c7221 */ /* 0x044fe20000000000 */
[----:B------:R-:W-:Y:S02]  /*4400*/  F2FP.BF16.F32.PACK_AB R94, R94, R51 ;  /* 0x000000335e5e723e */ /* 0x000fe400000010ff */
[----:B---3--:R-:W-:Y:S02]  /*4410*/  CS2R R28, SRZ ;  /* 0x00000000001c7805 */ /* 0x008fe4000001ff00 */
[----:B------:R-:W-:-:S02]  /*4420*/  CS2R R50, SRZ ;  /* 0x0000000000327805 */ /* 0x000fc4000001ff00 */
[----:B-1----:R-:W-:Y:S01]  /*4430*/  CS2R R24, SRZ ;  /* 0x0000000000187805 */ /* 0x002fe2000001ff00 */
[----:B------:R-:W1:Y:S01]  /*4440*/  MUFU.EX2 R66, R66 ;  /* 0x0000004200427308 */ /* 0x000e620000000800 */
[C---:B----4-:R-:W-:Y:S01]  /*4450*/  FADD R19, R95.reuse, R18 ;  /* 0x000000125f137221 */ /* 0x050fe20000000000 */
[----:B------:R-:W-:Y:S02]  /*4460*/  F2FP.BF16.F32.PACK_AB R95, R95, R62 ;  /* 0x0000003e5f5f723e */ /* 0x000fe400000010ff */
[----:B------:R-:W-:Y:S02]  /*4470*/  CS2R R26, SRZ ;  /* 0x00000000001a7805 */ /* 0x000fe4000001ff00 */
[----:B------:R-:W-:Y:S02]  /*4480*/  CS2R R62, SRZ ;  /* 0x00000000003e7805 */ /* 0x000fe4000001ff00 */
[----:B------:R-:W-:Y:S01]  /*4490*/  CS2R R74, SRZ ;  /* 0x00000000004a7805 */ /* 0x000fe2000001ff00 */
[----:B------:R2:W-:Y:S01]  /*44a0*/  STSM.16.M88.4 [R77], R92 ;  /* 0x0000005c4d007844 */ /* 0x0005e20000000200 */
[----:B------:R-:W3:Y:S01]  /*44b0*/  MUFU.EX2 R76, R76 ;  /* 0x0000004c004c7308 */ /* 0x000ee20000000800 */
[----:B------:R-:W-:-:S07]  /*44c0*/  FADD R5, R43, R12 ;  /* 0x0000000c2b057221 */ /* 0x000fce0000000000 */
[----:B------:R4:W5:Y:S01]  /*44d0*/  MUFU.EX2 R65, R30 ;  /* 0x0000001e00417308 */ /* 0x0009620000000800 */
[----:B-1----:R-:W-:Y:S01]  /*44e0*/  FADD R18, R66, R19 ;  /* 0x0000001342127221 */ /* 0x002fe20000000000 */
[----:B--2---:R-:W-:-:S06]  /*44f0*/  CS2R R92, SRZ ;  /* 0x00000000005c7805 */ /* 0x004fcc000001ff00 */
[----:B------:R-:W1:Y:S01]  /*4500*/  MUFU.EX2 R49, R49 ;  /* 0x0000003100317308 */ /* 0x000e620000000800 */
[C---:B---3--:R-:W-:Y:S01]  /*4510*/  FADD R12, R76.reuse, R5 ;  /* 0x000000054c0c7221 */ /* 0x048fe20000000000 */
[----:B------:R-:W-:Y:S02]  /*4520*/  F2FP.BF16.F32.PACK_AB R88, R76, R43 ;  /* 0x0000002b4c58723e */ /* 0x000fe400000010ff */
[----:B----4-:R-:W-:Y:S02]  /*4530*/  CS2R R30, SRZ ;  /* 0x00000000001e7805 */ /* 0x010fe4000001ff00 */
[----:B------:R-:W-:Y:S02]  /*4540*/  CS2R R42, SRZ ;  /* 0x00000000002a7805 */ /* 0x000fe4000001ff00 */
[----:B------:R-:W-:Y:S02]  /*4550*/  CS2R R76, SRZ ;  /* 0x00000000004c7805 */ /* 0x000fe4000001ff00 */
[----:B------:R-:W-:Y:S01]  /*4560*/  CS2R R94, SRZ ;  /* 0x00000000005e7805 */ /* 0x000fe2000001ff00 */
[----:B------:R-:W2:Y:S01]  /*4570*/  MUFU.EX2 R90, R90 ;  /* 0x0000005a005a7308 */ /* 0x000ea20000000800 */
[C---:B-----5:R-:W-:Y:S01]  /*4580*/  FADD R19, R65.reuse, R18 ;  /* 0x0000001241137221 */ /* 0x060fe20000000000 */
[----:B------:R-:W-:-:S02]  /*4590*/  F2FP.BF16.F32.PACK_AB R89, R65, R66 ;  /* 0x000000424159723e */ /* 0x000fc400000010ff */
[----:B------:R-:W-:-:S04]  /*45a0*/  CS2R R64, SRZ ;  /* 0x0000000000407805 */ /* 0x000fc8000001ff00 */
[----:B------:R-:W3:Y:S01]  /*45b0*/  MUFU.EX2 R70, R70 ;  /* 0x0000004600467308 */ /* 0x000ee20000000800 */
[----:B-1----:R-:W-:-:S07]  /*45c0*/  FADD R5, R49, R12 ;  /* 0x0000000c31057221 */ /* 0x002fce0000000000 */
[----:B------:R-:W1:Y:S01]  /*45d0*/  MUFU.EX2 R53, R53 ;  /* 0x0000003500357308 */ /* 0x000e620000000800 */
[C---:B--2---:R-:W-:Y:S01]  /*45e0*/  FADD R12, R90.reuse, R5 ;  /* 0x000000055a0c7221 */ /* 0x044fe20000000000 */
[----:B------:R-:W-:Y:S02]  /*45f0*/  F2FP.BF16.F32.PACK_AB R90, R90, R49 ;  /* 0x000000315a5a723e */ /* 0x000fe400000010ff */
[----:B------:R-:W-:-:S04]  /*4600*/  CS2R R48, SRZ ;  /* 0x0000000000307805 */ /* 0x000fc8000001ff00 */
[----:B------:R-:W2:Y:S01]  /*4610*/  MUFU.EX2 R96, R96 ;  /* 0x0000006000607308 */ /* 0x000ea20000000800 */
[----:B---3--:R-:W-:Y:S01]  /*4620*/  FADD R18, R70, R19 ;  /* 0x0000001346127221 */ /* 0x008fe20000000000 */
[C---:B------:R-:W-:Y:S02]  /*4630*/  F2FP.BF16.F32.PACK_AB R91, R67.reuse, R70 ;  /* 0x00000046435b723e */ /* 0x040fe400000010ff */
[----:B------:R-:W-:Y:S01]  /*4640*/  CS2R R70, SRZ ;  /* 0x0000000000467805 */ /* 0x000fe2000001ff00 */
[----:B------:R-:W-:Y:S01]  /*4650*/  FADD R18, R67, R18 ;  /* 0x0000001243127221 */ /* 0x000fe20000000000 */
[----:B------:R-:W-:Y:S01]  /*4660*/  CS2R R66, SRZ ;  /* 0x0000000000427805 */ /* 0x000fe2000001ff00 */
[----:B------:R3:W-:Y:S01]  /*4670*/  STSM.16.M88.4 [R106], R88 ;  /* 0x000000586a007844 */ /* 0x0007e20000000200 */
[----:B------:R-:W4:Y:S01]  /*4680*/  MUFU.EX2 R55, R55 ;  /* 0x0000003700377308 */ /* 0x000f220000000800 */
[----:B-1----:R-:W-:-:S07]  /*4690*/  FADD R5, R53, R12 ;  /* 0x0000000c35057221 */ /* 0x002fce0000000000 */
[----:B------:R-:W1:Y:S01]  /*46a0*/  MUFU.EX2 R98, R98 ;  /* 0x0000006200627308 */ /* 0x000e620000000800 */
[C---:B--2---:R-:W-:Y:S01]  /*46b0*/  FADD R12, R96.reuse, R5 ;  /* 0x00000005600c7221 */ /* 0x044fe20000000000 */
[----:B------:R-:W-:Y:S02]  /*46c0*/  F2FP.BF16.F32.PACK_AB R96, R96, R53 ;  /* 0x000000356060723e */ /* 0x000fe400000010ff */
[----:B------:R-:W-:Y:S02]  /*46d0*/  CS2R R52, SRZ ;  /* 0x0000000000347805 */ /* 0x000fe4000001ff00 */
[----:B---3--:R-:W-:Y:S02]  /*46e0*/  CS2R R88, SRZ ;  /* 0x0000000000587805 */ /* 0x008fe4000001ff00 */
[----:B------:R-:W2:Y:S01]  /*46f0*/  MUFU.EX2 R61, R61 ;  /* 0x0000003d003d7308 */ /* 0x000ea20000000800 */
[----:B----4-:R-:W-:Y:S01]  /*4700*/  FADD R5, R55, R12 ;  /* 0x0000000c37057221 */ /* 0x010fe20000000000 */
[----:B------:R-:W-:Y:S01]  /*4710*/  CS2R R90, SRZ ;  /* 0x00000000005a7805 */ /* 0x000fe2000001ff00 */
[----:B------:R-:W-:-:S05]  /*4720*/  IMAD.MOV.U32 R106, RZ, RZ, RZ ;  /* 0x000000ffff6a7224 */ /* 0x000fca00078e00ff */
[----:B------:R-:W3:Y:S01]  /*4730*/  MUFU.EX2 R68, R68 ;  /* 0x0000004400447308 */ /* 0x000ee20000000800 */
[C---:B-1----:R-:W-:Y:S01]  /*4740*/  FADD R12, R98.reuse, R5 ;  /* 0x00000005620c7221 */ /* 0x042fe20000000000 */
[----:B------:R-:W-:Y:S02]  /*4750*/  F2FP.BF16.F32.PACK_AB R98, R98, R55 ;  /* 0x000000376262723e */ /* 0x000fe400000010ff */
[----:B------:R-:W-:-:S04]  /*4760*/  CS2R R54, SRZ ;  /* 0x0000000000367805 */ /* 0x000fc8000001ff00 */
[----:B------:R-:W1:Y:S01]  /*4770*/  MUFU.EX2 R78, R78 ;  /* 0x0000004e004e7308 */ /* 0x000e620000000800 */
[----:B--2---:R-:W-:-:S07]  /*4780*/  FADD R17, R61, R18 ;  /* 0x000000123d117221 */ /* 0x004fce0000000000 */
[----:B------:R2:W4:Y:S01]  /*4790*/  MUFU.EX2 R11, R72 ;  /* 0x00000048000b7308 */ /* 0x0005220000000800 */
[C---:B---3--:R-:W-:Y:S01]  /*47a0*/  F2FP.BF16.F32.PACK_AB R97, R68.reuse, R61 ;  /* 0x0000003d4461723e */ /* 0x048fe200000010ff */
[----:B------:R-:W-:Y:S01]  /*47b0*/  FADD R17, R68, R17 ;  /* 0x0000001144117221 */ /* 0x000fe20000000000 */
[----:B------:R-:W-:Y:S02]  /*47c0*/  CS2R R60, SRZ ;  /* 0x00000000003c7805 */ /* 0x000fe4000001ff00 */
[----:B------:R-:W-:-:S03]  /*47d0*/  CS2R R68, SRZ ;  /* 0x0000000000447805 */ /* 0x000fc6000001ff00 */
[----:B------:R-:W3:Y:S01]  /*47e0*/  MUFU.EX2 R57, R57 ;  /* 0x0000003900397308 */ /* 0x000ee20000000800 */
[----:B-1----:R-:W-:Y:S01]  /*47f0*/  FADD R18, R78, R17 ;  /* 0x000000114e127221 */ /* 0x002fe20000000000 */
[----:B--2---:R-:W-:-:S06]  /*4800*/  CS2R R72, SRZ ;  /* 0x0000000000487805 */ /* 0x004fcc000001ff00 */
[----:B------:R-:W1:Y:S01]  /*4810*/  MUFU.EX2 R100, R100 ;  /* 0x0000006400647308 */ /* 0x000e620000000800 */
[C---:B----4-:R-:W-:Y:S01]  /*4820*/  F2FP.BF16.F32.PACK_AB R99, R11.reuse, R78 ;  /* 0x0000004e0b63723e */ /* 0x050fe200000010ff */
[----:B------:R-:W-:Y:S01]  /*4830*/  FADD R17, R11, R18 ;  /* 0x000000120b117221 */ /* 0x000fe20000000000 */
[----:B------:R-:W-:Y:S01]  /*4840*/  IMAD.MOV.U32 R11, RZ, RZ, 0x3f800000 ;  /* 0x3f800000ff0b7424 */ /* 0x000fe200078e00ff */
[----:B------:R-:W-:Y:S02]  /*4850*/  CS2R R78, SRZ ;  /* 0x00000000004e7805 */ /* 0x000fe4000001ff00 */
[----:B------:R2:W-:Y:S02]  /*4860*/  STSM.16.M88.4 [R108], R96 ;  /* 0x000000606c007844 */ /* 0x0005e40000000200 */
[----:B------:R-:W-:Y:S01]  /*4870*/  MUFU.EX2 R59, R59 ;  /* 0x0000003b003b7308 */ /* 0x000fe20000000800 */
[----:B---3--:R-:W-:-:S07]  /*4880*/  FADD R5, R57, R12 ;  /* 0x0000000c39057221 */ /* 0x008fce0000000000 */
[----:B------:R-:W3:Y:S01]  /*4890*/  MUFU.EX2 R102, R102 ;  /* 0x0000006600667308 */ /* 0x000ee20000000800 */
[C---:B-1----:R-:W-:Y:S01]  /*48a0*/  F2FP.BF16.F32.PACK_AB R20, R100.reuse, R57 ;  /* 0x000000396414723e */ /* 0x042fe200000010ff */
[----:B------:R-:W-:Y:S01]  /*48b0*/  FADD R12, R100, R5 ;  /* 0x00000005640c7221 */ /* 0x000fe20000000000 */
[----:B------:R-:W-:Y:S02]  /*48c0*/  CS2R R56, SRZ ;  /* 0x0000000000387805 */ /* 0x000fe4000001ff00 */
[----:B------:R-:W-:Y:S02]  /*48d0*/  CS2R R100, SRZ ;  /* 0x0000000000647805 */ /* 0x000fe4000001ff00 */
[----:B--2---:R-:W-:Y:S02]  /*48e0*/  CS2R R96, SRZ ;  /* 0x0000000000607805 */ /* 0x004fe4000001ff00 */
[----:B------:R-:W-:Y:S01]  /*48f0*/  CS2R R98, SRZ ;  /* 0x0000000000627805 */ /* 0x000fe2000001ff00 */
[----:B------:R-:W1:Y:S01]  /*4900*/  MUFU.EX2 R82, R82 ;  /* 0x0000005200527308 */ /* 0x000e620000000800 */
[----:B------:R-:W-:-:S07]  /*4910*/  MOV R108, RZ ;  /* 0x000000ff006c7202 */ /* 0x000fce0000000f00 */
[----:B------:R2:W4:Y:S01]  /*4920*/  MUFU.EX2 R19, R84 ;  /* 0x0000005400137308 */ /* 0x0005220000000800 */
[----:B---3--:R-:W-:-:S07]  /*4930*/  F2FP.BF16.F32.PACK_AB R22, R102, R59 ;  /* 0x0000003b6616723e */ /* 0x008fce00000010ff */
[----:B------:R3:W5:Y:S01]  /*4940*/  MUFU.EX2 R15, R7 ;  /* 0x00000007000f7308 */ /* 0x0007620000000800 */
[----:B-1----:R-:W-:Y:S01]  /*4950*/  FADD R18, R82, R17 ;  /* 0x0000001152127221 */ /* 0x002fe20000000000 */
[----:B--2---:R-:W-:-:S06]  /*4960*/  CS2R R84, SRZ ;  /* 0x0000000000547805 */ /* 0x004fcc000001ff00 */
[----:B------:R-:W1:Y:S01]  /*4970*/  MUFU.EX2 R80, R80 ;  /* 0x0000005000507308 */ /* 0x000e620000000800 */
[C---:B----4-:R-:W-:Y:S01]  /*4980*/  F2FP.BF16.F32.PACK_AB R21, R19.reuse, R82 ;  /* 0x000000521315723e */ /* 0x050fe200000010ff */
[----:B------:R-:W-:Y:S01]  /*4990*/  FADD R18, R19, R18 ;  /* 0x0000001213127221 */ /* 0x000fe20000000000 */
[----:B---3--:R-:W-:Y:S01]  /*49a0*/  FADD R7, R59, R12 ;  /* 0x0000000c3b077221 */ /* 0x008fe20000000000 */
[----:B------:R-:W-:Y:S01]  /*49b0*/  IMAD.MOV.U32 R12, RZ, RZ, RZ ;  /* 0x000000ffff0c7224 */ /* 0x000fe200078e00ff */
[----:B------:R-:W-:Y:S02]  /*49c0*/  CS2R R58, SRZ ;  /* 0x00000000003a7805 */ /* 0x000fe4000001ff00 */
[----:B------:R-:W-:Y:S01]  /*49d0*/  CS2R R82, SRZ ;  /* 0x0000000000527805 */ /* 0x000fe2000001ff00 */
[----:B------:R-:W-:Y:S01]  /*49e0*/  FADD R7, R102, R7 ;  /* 0x0000000766077221 */ /* 0x000fe20000000000 */
[----:B------:R-:W-:Y:S01]  /*49f0*/  CS2R R102, SRZ ;  /* 0x0000000000667805 */ /* 0x000fe2000001ff00 */
[----:B-----5:R-:W-:Y:S01]  /*4a00*/  FADD R5, R15, R18 ;  /* 0x000000120f057221 */ /* 0x020fe20000000000 */
[----:B-1----:R-:W-:-:S03]  /*4a10*/  F2FP.BF16.F32.PACK_AB R23, R80, R15 ;  /* 0x0000000f5017723e */ /* 0x002fc600000010ff */
[----:B------:R-:W-:Y:S01]  /*4a20*/  FADD R5, R80, R5 ;  /* 0x0000000550057221 */ /* 0x000fe20000000000 */
[----:B------:R-:W-:Y:S01]  /*4a30*/  IMAD.MOV.U32 R15, RZ, RZ, 0x3f800000 ;  /* 0x3f800000ff0f7424 */ /* 0x000fe200078e00ff */
[----:B------:R-:W-:Y:S01]  /*4a40*/  CS2R R80, SRZ ;  /* 0x0000000000507805 */ /* 0x000fe2000001ff00 */
[----:B------:R1:W-:Y:S01]  /*4a50*/  STSM.16.M88.4 [R110], R20 ;  /* 0x000000146e007844 */ /* 0x0003e20000000200 */
[----:B------:R2:W-:Y:S06]  /*4a60*/  MEMBAR.ALL.CTA ;  /* 0x0000000000007992 */ /* 0x0005ec0000008000 */
[----:B--2---:R-:W2:Y:S01]  /*4a70*/  FENCE.VIEW.ASYNC.S ;  /* 0x00000000000073c6 */ /* 0x004ea20000000000 */
[----:B-1----:R-:W-:Y:S01]  /*4a80*/  IMAD.MOV.U32 R110, RZ, RZ, RZ ;  /* 0x000000ffff6e7224 */ /* 0x002fe200078e00ff */
[----:B--2---:R-:W-:Y:S01]  /*4a90*/  NOP ;  /* 0x0000000000007918 */ /* 0x004fe20000000000 */
[----:B------:R-:W-:Y:S05]  /*4aa0*/  @!P0 BRA `(.L_x_13) ;  /* 0x0000002c000c8947 */ /* 0x000fea0003800000 */
[----:B------:R-:W-:Y:S01]  /*4ab0*/  PLOP3.LUT P0, PT, PT, PT, PT, 0x8, 0x0 ;  /* 0x000000000000781c */ /* 0x000fe20003f0e170 */
[----:B------:R-:W-:Y:S01]  /*4ac0*/  IMAD.MOV.U32 R18, RZ, RZ, R6 ;  /* 0x000000ffff127224 */ /* 0x000fe200078e0006 */
[----:B------:R-:W-:Y:S01]  /*4ad0*/  MOV R20, RZ ;  /* 0x000000ff00147202 */ /* 0x000fe20000000f00 */
[----:B------:R-:W-:Y:S02]  /*4ae0*/  IMAD.MOV.U32 R19, RZ, RZ, R4 ;  /* 0x000000ffff137224 */ /* 0x000fe400078e0004 */
[----:B------:R-:W-:Y:S02]  /*4af0*/  IMAD.MOV R17, RZ, RZ, -R14 ;  /* 0x000000ffff117224 */ /* 0x000fe400078e0a0e */
[----:B------:R-:W-:Y:S02]  /*4b00*/  IMAD.MOV.U32 R15, RZ, RZ, 0x3f800000 ;  /* 0x3f800000ff0f7424 */ /* 0x000fe400078e00ff */
[----:B------:R-:W-:-:S07]  /*4b10*/  IMAD.MOV.U32 R24, RZ, RZ, RZ ;  /* 0x000000ffff187224 */ /* 0x000fce00078e00ff */
.L_x_18:
[----:B-1----:R-:W1:Y:S01]  /*4b20*/  S2R R3, SR_CgaCtaId ;  /* 0x0000000000037919 */ /* 0x002e620000008800 */
[----:B------:R-:W-:Y:S02]  /*4b30*/  LOP3.LUT R12, R20, 0x1, RZ, 0x3c, !PT ;  /* 0x00000001140c7812 */ /* 0x000fe400078e3cff */
[----:B------:R-:W-:-:S03]  /*4b40*/  MOV R2, 0x400 ;  /* 0x0000040000027802 */ /* 0x000fc60000000f00 */
[----:B------:R-:W-:Y:S01]  /*4b50*/  IMAD.U32 R21, R12, -0x80000000, RZ ;  /* 0x800000000c157824 */ /* 0x000fe200078e00ff */
[----:B-1----:R-:W-:-:S04]  /*4b60*/  LEA R2, R3, R2, 0x18 ;  /* 0x0000000203027211 */ /* 0x002fc800078ec0ff */
[----:B------:R-:W1:Y:S01]  /*4b70*/  SYNCS.PHASECHK.TRANS64.TRYWAIT P2, [R2+URZ+0x10], R21 ;  /* 0x00001015020075a7 */ /* 0x000e62000804017f */
[----:B------:R-:W-:Y:S02]  /*4b80*/  IMAD R10, R13, 0x2000, R2 ;  /* 0x000020000d0a7824 */ /* 0x000fe400078e0202 */
[----:B------:R-:W-:Y:S02]  /*4b90*/  VIADD R4, R2, 0x20400 ;  /* 0x0002040002047836 */ /* 0x000fe40000000000 */
[----:B------:R-:W-:-:S03]  /*4ba0*/  VIADD R3, R10, 0x10400 ;  /* 0x000104000a037836 */ /* 0x000fc60000000000 */
[----:B------:R-:W-:Y:S02]  /*4bb0*/  SHF.R.U32.HI R4, RZ, 0x4, R4 ;  /* 0x00000004ff047819 */ /* 0x000fe40000011604 */
[----:B------:R-:W-:Y:S02]  /*4bc0*/  SHF.R.U32.HI R3, RZ, 0x4, R3 ;  /* 0x00000004ff037819 */ /* 0x000fe40000011603 */
[----:B------:R-:W-:Y:S02]  /*4bd0*/  LOP3.LUT R6, R4, 0x3fc0, RZ, 0xc0, !PT ;  /* 0x00003fc004067812 */ /* 0x000fe400078ec0ff */
[----:B------:R-:W-:Y:S02]  /*4be0*/  LOP3.LUT R4, R3, 0x3fc0, RZ, 0xc0, !PT ;  /* 0x00003fc003047812 */ /* 0x000fe400078ec0ff */
[----:B------:R-:W-:Y:S02]  /*4bf0*/  LOP3.LUT R3, R6, 0x10000, RZ, 0xfc, !PT ;  /* 0x0001000006037812 */ /* 0x000fe400078efcff */
[----:B------:R-:W-:-:S02]  /*4c00*/  LOP3.LUT R4, R4, 0x10000, RZ, 0xfc, !PT ;  /* 0x0001000004047812 */ /* 0x000fc400078efcff */
[----:B------:R-:W-:Y:S02]  /*4c10*/  R2UR UR6, R3 ;  /* 0x00000000030672ca */ /* 0x000fe400000e0000 */
[----:B------:R-:W-:Y:S01]  /*4c20*/  R2UR UR4, R4 ;  /* 0x00000000040472ca */ /* 0x000fe200000e0000 */
[----:B-1----:R-:W-:-:S14]  /*4c30*/  @P2 BRA `(.L_x_14) ;  /* 0x00000000000c2947 */ /* 0x002fdc0003800000 */
[----:B------:R-:W-:-:S04]  /*4c40*/  IMAD.U32 R23, R12, -0x80000000, RZ ;  /* 0x800000000c177824 */ /* 0x000fc800078e00ff */
[----:B------:R-:W1:Y:S02]  /*4c50*/  SYNCS.PHASECHK.TRANS64.TRYWAIT P2, [R2+URZ+0x10], R23 ;  /* 0x00001017020075a7 */ /* 0x000e64000804017f */
[----:B-1----:R-:W-:Y:S05]  /*4c60*/  @!P2 BRA `(.L_x_15) ;  /* 0x000000500070a947 */ /* 0x002fea0003800000 */
.L_x_14:
[----:B------:R-:W-:Y:S01]  /*4c70*/  WARPGROUP.ARRIVE ;  /* 0x00000000000079c5 */ /* 0x000fe20000000000 */
[----:B------:R-:W-:Y:S01]  /*4c80*/  UMOV UR7, 0x40000040 ;  /* 0x4000004000077882 */ /* 0x000fe20000000000 */
[----:B------:R-:W-:Y:S01]  /*4c90*/  UMOV UR5, 0x40000040 ;  /* 0x4000004000057882 */ /* 0x000fe20000000000 */
[----:B------:R-:W-:Y:S01]  /*4ca0*/  LOP3.LUT R21, R3, 0x2, RZ, 0xfc, !PT ;  /* 0x0000000203157812 */ /* 0x000fe200078efcff */
[-C--:B------:R-:W-:Y:S01]  /*4cb0*/  FMUL R149, R149, R15.reuse ;  /* 0x0000000f95957220 */ /* 0x080fe20000400000 */
[----:B------:R-:W-:Y:S01]  /*4cc0*/  LOP3.LUT R6, R4, 0x2, RZ, 0xfc, !PT ;  /* 0x0000000204067812 */ /* 0x000fe200078efcff */
[----:B------:R-:W-:Y:S01]  /*4cd0*/  HGMMA.64x128x16.F32.BF16 R152, gdesc[UR4], RZ, !UPT ;  /* 0x01e00000049879f0 */ /* 0x000fe2000c7018ff */
[----:B------:R-:W-:Y:S01]  /*4ce0*/  R2UR UR6, R21 ;  /* 0x00000000150672ca */ /* 0x000fe200000e0000 */
[----:B------:R-:W-:Y:S01]  /*4cf0*/  UMOV UR7, 0x40000040 ;  /* 0x4000004000077882 */ /* 0x000fe20000000000 */
[----:B------:R-:W-:Y:S01]  /*4d00*/  R2UR UR4, R6 ;  /* 0x00000000060472ca */ /* 0x000fe200000e0000 */
[----:B------:R-:W-:Y:S01]  /*4d10*/  UMOV UR5, 0x40000040 ;  /* 0x4000004000057882 */ /* 0x000fe20000000000 */
[----:B------:R-:W-:Y:S01]  /*4d20*/  LOP3.LUT R21, R3, 0x4, RZ, 0xfc, !PT ;  /* 0x0000000403157812 */ /* 0x000fe200078efcff */
[-C--:B------:R-:W-:Y:S01]  /*4d30*/  FMUL R148, R148, R15.reuse ;  /* 0x0000000f94947220 */ /* 0x080fe20000400000 */
[----:B------:R-:W-:Y:S01]  /*4d40*/  LOP3.LUT R6, R4, 0x4, RZ, 0xfc, !PT ;  /* 0x0000000404067812 */ /* 0x000fe200078efcff */
[-C--:B------:R-:W-:Y:S01]  /*4d50*/  FMUL R145, R145, R15.reuse ;  /* 0x0000000f91917220 */ /* 0x080fe20000400000 */
        /* <DEDUP_REMOVED lines=60> */
[----:B------:R-:W-:Y:S01]  /*5120*/  FMUL R24, R24, R15 ;  /* 0x0000000f18187220 */ /* 0x000fe20000400000 */
        /* <DEDUP_REMOVED lines=38> */
[----:B------:R-:W-:Y:S01]  /*5390*/  HGMMA.64x128x16.F32.BF16 R152, gdesc[UR4], R152 ;  /* 0x01e00000049879f0 */ /* 0x000fe20008701898 */
        /* <DEDUP_REMOVED lines=107> */
[C---:B------:R-:W-:Y:S02]  /*5a50*/  VIADD R21, R3.reuse, 0xc04 ;  /* 0x00000c0403157836 */ /* 0x040fe40000000000 */
[C---:B------:R-:W-:Y:S02]  /*5a60*/  VIADD R6, R4.reuse, 0xc04 ;  /* 0x00000c0404067836 */ /* 0x040fe40000000000 */
[----:B------:R-:W-:Y:S02]  /*5a70*/  VIADD R3, R3, 0xc06 ;  /* 0x00000c0603037836 */ /* 0x000fe40000000000 */
[----:B------:R-:W-:-:S05]  /*5a80*/  VIADD R4, R4, 0xc06 ;  /* 0x00000c0604047836 */ /* 0x000fca0000000000 */
[----:B------:R-:W-:Y:S01]  /*5a90*/  HGMMA.64x128x16.F32.BF16 R152, gdesc[UR4], R152 ;  /* 0x01e00000049879f0 */ /* 0x000fe20008701898 */
[----:B------:R-:W-:Y:S01]  /*5aa0*/  R2UR UR6, R21 ;  /* 0x00000000150672ca */ /* 0x000fe200000e0000 */
[----:B------:R-:W-:Y:S01]  /*5ab0*/  UMOV UR7, 0x40000040 ;  /* 0x4000004000077882 */ /* 0x000fe20000000000 */
[----:B------:R-:W-:Y:S01]  /*5ac0*/  R2UR UR4, R6 ;  /* 0x00000000060472ca */ /* 0x000fe200000e0000 */
[----:B------:R-:W-:Y:S01]  /*5ad0*/  UMOV UR5, 0x40000040 ;  /* 0x4000004000057882 */ /* 0x000fe20000000000 */
[----:B------:R-:W-:-:S11]  /*5ae0*/  IMAD.U32 R21, R20, -0x80000000, RZ ;  /* 0x8000000014157824 */ /* 0x000fd600078e00ff */
[----:B------:R-:W-:Y:S01]  /*5af0*/  HGMMA.64x128x16.F32.BF16 R152, gdesc[UR4], R152 ;  /* 0x01e00000049879f0 */ /* 0x000fe20008701898 */
[----:B------:R-:W-:Y:S01]  /*5b00*/  R2UR UR6, R3 ;  /* 0x00000000030672ca */ /* 0x000fe200000e0000 */
[----:B------:R-:W-:Y:S01]  /*5b10*/  UMOV UR7, 0x40000040 ;  /* 0x4000004000077882 */ /* 0x000fe20000000000 */
[----:B------:R-:W-:Y:S01]  /*5b20*/  R2UR UR4, R4 ;  /* 0x00000000040472ca */ /* 0x000fe200000e0000 */
[----:B------:R-:W-:-:S12]  /*5b30*/  UMOV UR5, 0x40000040 ;  /* 0x4000004000057882 */ /* 0x000fd80000000000 */
[----:B------:R-:W-:Y:S01]  /*5b40*/  HGMMA.64x128x16.F32.BF16 R152, gdesc[UR4], R152, gsb0 ;  /* 0x01e00000049879f0 */ /* 0x000fe20008001898 */
[----:B------:R-:W2:Y:S02]  /*5b50*/  SYNCS.PHASECHK.TRANS64.TRYWAIT P2, [R2+URZ+0x20], R21 ;  /* 0x00002015020075a7 */ /* 0x000ea4000804017f */
[----:B--2---:R-:W-:Y:S05]  /*5b60*/  @P2 BRA `(.L_x_16) ;  /* 0x0000000000082947 */ /* 0x004fea0003800000 */
[----:B------:R-:W2:Y:S02]  /*5b70*/  SYNCS.PHASECHK.TRANS64.TRYWAIT P2, [R2+URZ+0x20], R21 ;  /* 0x00002015020075a7 */ /* 0x000ea4000804017f */
[----:B--2---:R-:W-:Y:S05]  /*5b80*/  @!P2 BRA `(.L_x_17) ;  /* 0x0000004000c0a947 */ /* 0x004fea0003800000 */
.L_x_16:
[----:B------:R-:W-:Y:S01]  /*5b90*/  VIADD R4, R10, 0x30400 ;  /* 0x000304000a047836 */ /* 0x000fe20000000000 */
[----:B------:R-:W-:Y:S01]  /*5ba0*/  IADD3 R3, R2, 0x400, RZ ;  /* 0x0000040002037810 */ /* 0x000fe20007ffe0ff */
[----:B------:R-:W-:Y:S01]  /*5bb0*/  WARPGROUP.ARRIVE ;  /* 0x00000000000079c5 */ /* 0x000fe20000000000 */
[----:B------:R-:W-:Y:S01]  /*5bc0*/  VOTEU.ANY UP0, P0 ;  /* 0x00000000003f7886 */ /* 0x000fe20000000100 */
[----:B------:R-:W-:Y:S01]  /*5bd0*/  UMOV UR7, 0x40000040 ;  /* 0x4000004000077882 */ /* 0x000fe20000000000 */
[----:B------:R-:W-:Y:S01]  /*5be0*/  SHF.R.U32.HI R3, RZ, 0x4, R3 ;  /* 0x00000004ff037819 */ /* 0x000fe20000011603 */
[----:B------:R-:W-:Y:S01]  /*5bf0*/  UMOV UR5, 0x40000040 ;  /* 0x4000004000057882 */ /* 0x000fe20000000000 */
[----:B------:R-:W-:Y:S01]  /*5c00*/  SHF.R.U32.HI R4, RZ, 0x4, R4 ;  /* 0x00000004ff047819 */ /* 0x000fe20000011604 */
[----:B------:R-:W-:Y:S01]  /*5c10*/  VIADD R218, R9, 0x30440 ;  /* 0x0003044009da7836 */ /* 0x000fe20000000000 */
[----:B------:R-:W-:Y:S01]  /*5c20*/  LOP3.LUT R3, R3, 0x3fc0, RZ, 0xc0, !PT ;  /* 0x00003fc003037812 */ /* 0x000fe200078ec0ff */
[----:B------:R-:W-:Y:S01]  /*5c30*/  VIADD R220, R9, 0x30420 ;  /* 0x0003042009dc7836 */ /* 0x000fe20000000000 */
[----:B------:R-:W-:Y:S01]  /*5c40*/  LOP3.LUT R4, R4, 0x3fc0, RZ, 0xc0, !PT ;  /* 0x00003fc004047812 */ /* 0x000fe200078ec0ff */
[----:B------:R-:W-:Y:S01]  /*5c50*/  VIADD R17, R17, 0x1 ;  /* 0x0000000111117836 */ /* 0x000fe20000000000 */
[----:B------:R-:W-:-:S02]  /*5c60*/  LOP3.LUT R3, R3, 0x4000000, RZ, 0xfc, !PT ;  /* 0x0400000003037812 */ /* 0x000fc400078efcff */
[----:B------:R-:W-:Y:S02]  /*5c70*/  LOP3.LUT R4, R4, 0x10000, RZ, 0xfc, !PT ;  /* 0x0001000004047812 */ /* 0x000fe400078efcff */
[C---:B------:R-:W-:Y:S01]  /*5c80*/  R2UR UR6, R3.reuse ;  /* 0x00000000030672ca */ /* 0x040fe200000e0000 */
[----:B------:R-:W-:Y:S01]  /*5c90*/  VIADD R6, R3, 0x80 ;  /* 0x0000008003067836 */ /* 0x000fe20000000000 */
[C---:B------:R-:W-:Y:S02]  /*5ca0*/  R2UR UR4, R4.reuse ;  /* 0x00000000040472ca */ /* 0x040fe400000e0000 */
[----:B------:R-:W-:Y:S02]  /*5cb0*/  LOP3.LUT R11, R4, 0x2, RZ, 0xfc, !PT ;  /* 0x00000002040b7812 */ /* 0x000fe400078efcff */
[----:B------:R-:W-:Y:S02]  /*5cc0*/  SHF.R.U32.HI R219, RZ, 0x3, R218 ;  /* 0x00000003ffdb7819 */ /* 0x000fe400000116da */
[----:B------:R-:W-:-:S02]  /*5cd0*/  SHF.R.U32.HI R221, RZ, 0x3, R220 ;  /* 0x00000003ffdd7819 */ /* 0x000fc400000116dc */
[----:B------:R-:W-:Y:S01]  /*5ce0*/  LOP3.LUT R218, R218, 0x70, R219, 0x78, !PT ;  /* 0x00000070dada7812 */ /* 0x000fe200078e78db */
[----:B------:R-:W-:Y:S01]  /*5cf0*/  IMAD.MOV.U32 R219, RZ, RZ, RZ ;  /* 0x000000ffffdb7224 */ /* 0x000fe200078e00ff */
[----:B------:R-:W-:Y:S01]  /*5d00*/  LOP3.LUT R220, R220, 0x70, R221, 0x78, !PT ;  /* 0x00000070dcdc7812 */ /* 0x000fe200078e78dd */
[----:B------:R-:W-:Y:S02]  /*5d10*/  IMAD.MOV.U32 R221, RZ, RZ, RZ ;  /* 0x000000ffffdd7224 */ /* 0x000fe400078e00ff */
[----:B------:R-:W-:Y:S01]  /*5d20*/  HGMMA.64x256x16.F32.BF16 R24, gdesc[UR4].tnspB, R24, UP0 ;  /* 0x43e00000041879f0 */ /* 0x000fe2000bf01818 */
[----:B------:R-:W-:Y:S01]  /*5d30*/  R2UR UR6, R6 ;  /* 0x00000000060672ca */ /* 0x000fe200000e0000 */
[----:B------:R-:W-:Y:S01]  /*5d40*/  UMOV UR7, 0x40000040 ;  /* 0x4000004000077882 */ /* 0x000fe20000000000 */
[----:B------:R-:W-:Y:S01]  /*5d50*/  R2UR UR4, R11 ;  /* 0x000000000b0472ca */ /* 0x000fe200000e0000 */
[----:B------:R-:W-:Y:S01]  /*5d60*/  UMOV UR5, 0x40000040 ;  /* 0x4000004000057882 */ /* 0x000fe20000000000 */
[----:B------:R-:W-:Y:S01]  /*5d70*/  VIADD R6, R3, 0x100 ;  /* 0x0000010003067836 */ /* 0x000fe20000000000 */
[----:B------:R-:W-:-:S15]  /*5d80*/  LOP3.LUT R11, R4, 0x4, RZ, 0xfc, !PT ;  /* 0x00000004040b7812 */ /* 0x000fde00078efcff */
[----:B------:R-:W-:-:S07]  /*5d90*/  NOP ;  /* 0x0000000000007918 */ /* 0x000fce0000000000 */
[----:B------:R-:W-:Y:S01]  /*5da0*/  HGMMA.64x256x16.F32.BF16 R24, gdesc[UR4].tnspB, R24 ;  /* 0x43e00000041879f0 */ /* 0x000fe20008701818 */
        /* <DEDUP_REMOVED lines=12> */
[----:B------:R-:W-:Y:S02]  /*5e70*/  VIADD R6, R3, 0x200 ;  /* 0x0000020003067836 */ /* 0x000fe40000000000 */
[----:B------:R-:W-:-:S15]  /*5e80*/  VIADD R11, R4, 0x400 ;  /* 0x00000400040b7836 */ /* 0x000fde0000000000 */
[----:B------:R-:W-:-:S06]  /*5e90*/  NOP ;  /* 0x0000000000007918 */ /* 0x000fcc0000000000 */
[----:B------:R-:W-:Y:S01]  /*5ea0*/  HGMMA.64x256x16.F32.BF16 R24, gdesc[UR4].tnspB, R24 ;  /* 0x43e00000041879f0 */ /* 0x000fe20008701818 */
[----:B------:R-:W-:Y:S01]  /*5eb0*/  R2UR UR6, R6 ;  /* 0x00000000060672ca */ /* 0x000fe200000e0000 */
[----:B------:R-:W-:Y:S01]  /*5ec0*/  UMOV UR7, 0x40000040 ;  /* 0x4000004000077882 */ /* 0x000fe20000000000 */
[----:B------:R-:W-:Y:S01]  /*5ed0*/  R2UR UR4, R11 ;  /* 0x000000000b0472ca */ /* 0x000fe200000e0000 */
[----:B------:R-:W-:Y:S01]  /*5ee0*/  UMOV UR5, 0x40000040 ;  /* 0x4000004000057882 */ /* 0x000fe20000000000 */
[----:B------:R-:W-:Y:S01]  /*5ef0*/  VIADD R6, R3, 0x280 ;  /* 0x0000028003067836 */ /* 0x000fe20000000000 */
[----:B------:R-:W-:-:S15]  /*5f00*/  IADD3 R11, R4, 0x402, RZ ;  /* 0x00000402040b7810 */ /* 0x000fde0007ffe0ff */
[----:B------:R-:W-:-:S07]  /*5f10*/  NOP ;  /* 0x0000000000007918 */ /* 0x000fce0000000000 */
[----:B------:R-:W-:Y:S01]  /*5f20*/  HGMMA.64x256x16.F32.BF16 R24, gdesc[UR4].tnspB, R24 ;  /* 0x43e00000041879f0 */ /* 0x000fe20008701818 */
[----:B------:R-:W-:Y:S01]  /*5f30*/  R2UR UR6, R6 ;  /* 0x00000000060672ca */ /* 0x000fe200000e0000 */
[----:B------:R-:W-:Y:S01]  /*5f40*/  UMOV UR7, 0x40000040 ;  /* 0x4000004000077882 */ /* 0x000fe20000000000 */
[----:B------:R-:W-:Y:S01]  /*5f50*/  R2UR UR4, R11 ;  /* 0x000000000b0472ca */ /* 0x000fe200000e0000 */
[----:B------:R-:W-:Y:S01]  /*5f60*/  UMOV UR5, 0x40000040 ;  /* 0x4000004000057882 */ /* 0x000fe20000000000 */
[C---:B------:R-:W-:Y:S02]  /*5f70*/  VIADD R6, R3.reuse, 0x300 ;  /* 0x0000030003067836 */ /* 0x040fe40000000000 */
[C---:B------:R-:W-:Y:S02]  /*5f80*/  VIADD R11, R4.reuse, 0x404 ;  /* 0x00000404040b7836 */ /* 0x040fe40000000000 */
[----:B------:R-:W-:Y:S02]  /*5f90*/  VIADD R3, R3, 0x380 ;  /* 0x0000038003037836 */ /* 0x000fe40000000000 */
[----:B------:R-:W-:-:S15]  /*5fa0*/  VIADD R4, R4, 0x406 ;  /* 0x0000040604047836 */ /* 0x000fde0000000000 */
[----:B------:R-:W-:Y:S02]  /*5fb0*/  NOP ;  /* 0x0000000000007918 */ /* 0x000fe40000000000 */
[----:B------:R-:W-:Y:S01]  /*5fc0*/  HGMMA.64x256x16.F32.BF16 R24, gdesc[UR4].tnspB, R24 ;  /* 0x43e00000041879f0 */ /* 0x000fe20008701818 */
[----:B------:R-:W-:Y:S01]  /*5fd0*/  R2UR UR6, R6 ;  /* 0x00000000060672ca */ /* 0x000fe200000e0000 */
[----:B------:R-:W-:Y:S01]  /*5fe0*/  UMOV UR7, 0x40000040 ;  /* 0x4000004000077882 */ /* 0x000fe20000000000 */
[----:B------:R-:W-:Y:S01]  /*5ff0*/  R2UR UR4, R11 ;  /* 0x000000000b0472ca */ /* 0x000fe200000e0000 */
[----:B------:R-:W-:-:S15]  /*6000*/  UMOV UR5, 0x40000040 ;  /* 0x4000004000057882 */ /* 0x000fde0000000000 */
[----:B------:R-:W-:-:S09]  /*6010*/  NOP ;  /* 0x0000000000007918 */ /* 0x000fd20000000000 */
[----:B------:R-:W-:Y:S01]  /*6020*/  HGMMA.64x256x16.F32.BF16 R24, gdesc[UR4].tnspB, R24 ;  /* 0x43e00000041879f0 */ /* 0x000fe20008701818 */
[----:B------:R-:W-:Y:S01]  /*6030*/  R2UR UR6, R3 ;  /* 0x00000000030672ca */ /* 0x000fe200000e0000 */
[----:B------:R-:W-:Y:S01]  /*6040*/  UMOV UR7, 0x40000040 ;  /* 0x4000004000077882 */ /* 0x000fe20000000000 */
[----:B------:R-:W-:Y:S01]  /*6050*/  R2UR UR4, R4 ;  /* 0x00000000040472ca */ /* 0x000fe200000e0000 */
[----:B------:R-:W-:-:S15]  /*6060*/  UMOV UR5, 0x40000040 ;  /* 0x4000004000057882 */ /* 0x000fde0000000000 */
[----:B------:R-:W-:-:S09]  /*6070*/  NOP ;  /* 0x0000000000007918 */ /* 0x000fd20000000000 */
[----:B------:R-:W-:Y:S03]  /*6080*/  HGMMA.64x256x16.F32.BF16 R24, gdesc[UR4].tnspB, R24, gsb0 ;  /* 0x43e00000041879f0 */ /* 0x000fe60008001818 */
[----:B------:R-:W-:Y:S02]  /*6090*/  WARPGROUP.DEPBAR.LE gsb0, 0x1 ;  /* 0x00008000000079c5 */ /* 0x000fe40000010100 */
        /* <DEDUP_REMOVED lines=17> */
[----:B--2---:R-:W-:Y:S02]  /*61b0*/  FMNMX R21, R158, R166, !PT ;  /* 0x000000a69e157209 */ /* 0x004fe40007800000 */
        /* <DEDUP_REMOVED lines=45> */
[----:B------:R-:W2:Y:S01]  /*6490*/  LDC R3, c[0x0][0x480] ;  /* 0x00012000ff037b82 */ /* 0x000ea20000000800 */
[----:B------:R-:W3:Y:S01]  /*64a0*/  SHFL.BFLY PT, R6, R21, 0x2, 0x1f ;  /* 0x0c401f0015067f89 */ /* 0x000ee200000e0000 */
[----:B------:R-:W-:-:S05]  /*64b0*/  FMNMX R11, R4, R19, !PT ;  /* 0x00000013040b7209 */ /* 0x000fca0007800000 */
[----:B------:R-:W4:Y:S01]  /*64c0*/  SHFL.BFLY PT, R4, R11, 0x2, 0x1f ;  /* 0x0c401f000b047f89 */ /* 0x000f2200000e0000 */
[----:B-1-3--:R-:W-:Y:S02]  /*64d0*/  FMNMX R23, R21, R6, !PT ;  /* 0x0000000615177209 */ /* 0x00afe40007800000 */
[----:B------:R-:W-:-:S03]  /*64e0*/  SHF.R.U32.HI R21, RZ, 0x3, R16 ;  /* 0x00000003ff157819 */ /* 0x000fc60000011610 */
[----:B------:R-:W1:Y:S01]  /*64f0*/  SHFL.BFLY PT, R6, R23, 0x1, 0x1f ;  /* 0x0c201f0017067f89 */ /* 0x000e6200000e0000 */
[----:B----4-:R-:W-:-:S05]  /*6500*/  FMNMX R15, R11, R4, !PT ;  /* 0x000000040b0f7209 */ /* 0x010fca0007800000 */
[----:B------:R-:W3:Y:S01]  /*6510*/  SHFL.BFLY PT, R4, R15, 0x1, 0x1f ;  /* 0x0c201f000f047f89 */ /* 0x000ee200000e0000 */
[----:B-1----:R-:W-:-:S04]  /*6520*/  FMNMX R6, R23, R6, !PT ;  /* 0x0000000617067209 */ /* 0x002fc80007800000 */
[C---:B------:R-:W-:Y:S02]  /*6530*/  FSETP.NEU.AND P2, PT, R6.reuse, -INF , PT ;  /* 0xff8000000600780b */ /* 0x040fe40003f4d000 */
[----:B---3--:R-:W-:Y:S02]  /*6540*/  FMNMX R4, R15, R4, !PT ;  /* 0x000000040f047209 */ /* 0x008fe40007800000 */
[----:B------:R-:W-:Y:S02]  /*6550*/  FSEL R222, R6, RZ, P2 ;  /* 0x000000ff06de7208 */ /* 0x000fe40001000000 */
[----:B------:R-:W-:-:S03]  /*6560*/  FSETP.NEU.AND P0, PT, R4, -INF , PT ;  /* 0xff8000000400780b */ /* 0x000fc60003f0d000 */
[----:B------:R-:W-:Y:S01]  /*6570*/  FADD R18, -R222, R18 ;  /* 0x00000012de127221 */ /* 0x000fe20000000100 */
[----:B------:R-:W-:Y:S01]  /*6580*/  FSEL R20, R4, RZ, P0 ;  /* 0x000000ff04147208 */ /* 0x000fe20000000000 */
[-C--:B--2---:R-:W-:Y:S02]  /*6590*/  FMUL R222, R222, R3.reuse ;  /* 0x00000003dede7220 */ /* 0x084fe40000400000 */
[-C--:B------:R-:W-:Y:S02]  /*65a0*/  FMUL R11, R18, R3.reuse ;  /* 0x00000003120b7220 */ /* 0x080fe40000400000 */
[CC--:B------:R-:W-:Y:S01]  /*65b0*/  FMUL R18, R20.reuse, R3.reuse ;  /* 0x0000000314127220 */ /* 0x0c0fe20000400000 */
[----:B------:R-:W-:Y:S01]  /*65c0*/  FADD R22, -R20, R19 ;  /* 0x0000001314167221 */ /* 0x000fe20000000100 */
[-CC-:B------:R-:W-:Y:S01]  /*65d0*/  FFMA R154, R154, R3.reuse, -R222.reuse ;  /* 0x000000039a9a7223 */ /* 0x180fe200000008de */
[-C--:B------:R-:W-:Y:S01]  /*65e0*/  FFMA R155, R155, R3.reuse, -R222 ;  /* 0x000000039b9b7223 */ /* 0x080fe200000008de */
[-CC-:B------:R-:W-:Y:S01]  /*65f0*/  FFMA R152, R152, R3.reuse, -R18.reuse ;  /* 0x0000000398987223 */ /* 0x180fe20000000812 */
[-C--:B------:R-:W-:Y:S01]  /*6600*/  FMUL R22, R22, R3.reuse ;  /* 0x0000000316167220 */ /* 0x080fe20000400000 */
[-CC-:B------:R-:W-:Y:S01]  /*6610*/  FFMA R153, R153, R3.reuse, -R18.reuse ;  /* 0x0000000399997223 */ /* 0x180fe20000000812 */
[----:B------:R-:W-:Y:S01]  /*6620*/  MUFU.EX2 R11, R11 ;  /* 0x0000000b000b7308 */ /* 0x000fe20000000800 */
[-C--:B------:R-:W-:Y:S01]  /*6630*/  FFMA R156, R156, R3.reuse, -R18 ;  /* 0x000000039c9c7223 */ /* 0x080fe20000000812 */
[-C--:B------:R-:W-:Y:S01]  /*6640*/  FFMA R158, R158, R3.reuse, -R222 ;  /* 0x000000039e9e7223 */ /* 0x080fe200000008de */
[-C--:B------:R-:W-:Y:S01]  /*6650*/  FFMA R157, R157, R3.reuse, -R18 ;  /* 0x000000039d9d7223 */ /* 0x080fe20000000812 */
[-C--:B------:R-:W-:Y:S01]  /*6660*/  FFMA R159, R159, R3.reuse, -R222 ;  /* 0x000000039f9f7223 */ /* 0x080fe200000008de */
[-CC-:B------:R-:W-:Y:S01]  /*6670*/  FFMA R160, R160, R3.reuse, -R18.reuse ;  /* 0x00000003a0a07223 */ /* 0x180fe20000000812 */
[-CC-:B------:R-:W-:Y:S01]  /*6680*/  FFMA R161, R161, R3.reuse, -R18.reuse ;  /* 0x00000003a1a17223 */ /* 0x180fe20000000812 */
[-CC-:B------:R-:W-:Y:S01]  /*6690*/  FFMA R164, R164, R3.reuse, -R18.reuse ;  /* 0x00000003a4a47223 */ /* 0x180fe20000000812 */
[----:B------:R-:W-:Y:S01]  /*66a0*/  MUFU.EX2 R15, R22 ;  /* 0x00000016000f7308 */ /* 0x000fe20000000800 */
[-CC-:B------:R-:W-:Y:S01]  /*66b0*/  FFMA R165, R165, R3.reuse, -R18.reuse ;  /* 0x00000003a5a57223 */ /* 0x180fe20000000812 */
[-CC-:B------:R-:W-:Y:S01]  /*66c0*/  FFMA R168, R168, R3.reuse, -R18.reuse ;  /* 0x00000003a8a87223 */ /* 0x180fe20000000812 */
[-CC-:B------:R-:W-:Y:S01]  /*66d0*/  FFMA R169, R169, R3.reuse, -R18.reuse ;  /* 0x00000003a9a97223 */ /* 0x180fe20000000812 */
[-CC-:B------:R-:W-:Y:S01]  /*66e0*/  FFMA R172, R172, R3.reuse, -R18.reuse ;  /* 0x00000003acac7223 */ /* 0x180fe20000000812 */
[-CC-:B------:R-:W-:Y:S01]  /*66f0*/  FFMA R173, R173, R3.reuse, -R18.reuse ;  /* 0x00000003adad7223 */ /* 0x180fe20000000812 */
[-CC-:B------:R-:W-:Y:S01]  /*6700*/  FFMA R176, R176, R3.reuse, -R18.reuse ;  /* 0x00000003b0b07223 */ /* 0x180fe20000000812 */
[-CC-:B------:R-:W-:Y:S01]  /*6710*/  FFMA R177, R177, R3.reuse, -R18.reuse ;  /* 0x00000003b1b17223 */ /* 0x180fe20000000812 */
[----:B------:R-:W1:Y:S01]  /*6720*/  MUFU.EX2 R152, R152 ;  /* 0x0000009800987308 */ /* 0x000e620000000800 */
[-CC-:B------:R-:W-:Y:S01]  /*6730*/  FFMA R180, R180, R3.reuse, -R18.reuse ;  /* 0x00000003b4b47223 */ /* 0x180fe20000000812 */
[-CC-:B------:R-:W-:Y:S01]  /*6740*/  FFMA R181, R181, R3.reuse, -R18.reuse ;  /* 0x00000003b5b57223 */ /* 0x180fe20000000812 */
[-CC-:B------:R-:W-:Y:S01]  /*6750*/  FFMA R184, R184, R3.reuse, -R18.reuse ;  /* 0x00000003b8b87223 */ /* 0x180fe20000000812 */
[-CC-:B------:R-:W-:Y:S01]  /*6760*/  FFMA R185, R185, R3.reuse, -R18.reuse ;  /* 0x00000003b9b97223 */ /* 0x180fe20000000812 */
[-CC-:B------:R-:W-:Y:S01]  /*6770*/  FFMA R188, R188, R3.reuse, -R18.reuse ;  /* 0x00000003bcbc7223 */ /* 0x180fe20000000812 */
[-CC-:B------:R-:W-:Y:S01]  /*6780*/  FFMA R189, R189, R3.reuse, -R18.reuse ;  /* 0x00000003bdbd7223 */ /* 0x180fe20000000812 */
[-CC-:B------:R-:W-:Y:S01]  /*6790*/  FFMA R192, R192, R3.reuse, -R18.reuse ;  /* 0x00000003c0c07223 */ /* 0x180fe20000000812 */
[----:B------:R-:W2:Y:S01]  /*67a0*/  MUFU.EX2 R154, R154 ;  /* 0x0000009a009a7308 */ /* 0x000ea20000000800 */
[-CC-:B------:R-:W-:Y:S01]  /*67b0*/  FFMA R193, R193, R3.reuse, -R18.reuse ;  /* 0x00000003c1c17223 */ /* 0x180fe20000000812 */
[-CC-:B------:R-:W-:Y:S01]  /*67c0*/  FFMA R196, R196, R3.reuse, -R18.reuse ;  /* 0x00000003c4c47223 */ /* 0x180fe20000000812 */
[-CC-:B------:R-:W-:Y:S01]  /*67d0*/  FFMA R197, R197, R3.reuse, -R18.reuse ;  /* 0x00000003c5c57223 */ /* 0x180fe20000000812 */
[-CC-:B------:R-:W-:Y:S01]  /*67e0*/  FFMA R200, R200, R3.reuse, -R18.reuse ;  /* 0x00000003c8c87223 */ /* 0x180fe20000000812 */
[-CC-:B------:R-:W-:Y:S01]  /*67f0*/  FFMA R201, R201, R3.reuse, -R18.reuse ;  /* 0x00000003c9c97223 */ /* 0x180fe20000000812 */
[-CC-:B------:R-:W-:Y:S01]  /*6800*/  FFMA R204, R204, R3.reuse, -R18.reuse ;  /* 0x00000003cccc7223 */ /* 0x180fe20000000812 */
[-CC-:B------:R-:W-:Y:S01]  /*6810*/  FFMA R205, R205, R3.reuse, -R18.reuse ;  /* 0x00000003cdcd7223 */ /* 0x180fe20000000812 */
[----:B------:R-:W3:Y:S01]  /*6820*/  MUFU.EX2 R153, R153 ;  /* 0x0000009900997308 */ /* 0x000ee20000000800 */
[-CC-:B------:R-:W-:Y:S01]  /*6830*/  FFMA R208, R208, R3.reuse, -R18.reuse ;  /* 0x00000003d0d07223 */ /* 0x180fe20000000812 */
[-CC-:B------:R-:W-:Y:S01]  /*6840*/  FFMA R209, R209, R3.reuse, -R18.reuse ;  /* 0x00000003d1d17223 */ /* 0x180fe20000000812 */
[-CC-:B------:R-:W-:Y:S01]  /*6850*/  FFMA R212, R212, R3.reuse, -R18.reuse ;  /* 0x00000003d4d47223 */ /* 0x180fe20000000812 */
[-C--:B------:R-:W-:Y:S01]  /*6860*/  FFMA R213, R213, R3.reuse, -R18 ;  /* 0x00000003d5d57223 */ /* 0x080fe20000000812 */
[-CC-:B------:R-:W-:Y:S01]  /*6870*/  FFMA R162, R162, R3.reuse, -R222.reuse ;  /* 0x00000003a2a27223 */ /* 0x180fe200000008de */
[----:B------:R-:W4:Y:S01]  /*6880*/  S2R R18, SR_TID.X ;  /* 0x0000000000127919 */ /* 0x000f220000002100 */
[----:B------:R-:W-:Y:S01]  /*6890*/  FFMA R163, R163, R3, -R222 ;  /* 0x00000003a3a37223 */ /* 0x000fe200000008de */
[----:B------:R-:W5:Y:S01]  /*68a0*/  MUFU.EX2 R155, R155 ;  /* 0x0000009b009b7308 */ /* 0x000f620000000800 */
[----:B-1----:R-:W-:Y:S01]  /*68b0*/  FFMA R224, R15, R7, R152 ;  /* 0x000000070fe07223 */ /* 0x002fe20000000098 */
[----:B--2---:R-:W-:Y:S01]  /*68c0*/  FFMA R226, R11, R5, R154 ;  /* 0x000000050be27223 */ /* 0x004fe2000000009a */
[-CC-:B------:R-:W-:Y:S01]  /*68d0*/  FFMA R166, R166, R3.reuse, -R222.reuse ;  /* 0x00000003a6a67223 */ /* 0x180fe200000008de */
[-CC-:B------:R-:W-:Y:S01]  /*68e0*/  FFMA R167, R167, R3.reuse, -R222.reuse ;  /* 0x00000003a7a77223 */ /* 0x180fe200000008de */
[-CC-:B------:R-:W-:Y:S01]  /*68f0*/  FFMA R170, R170, R3.reuse, -R222.reuse ;  /* 0x00000003aaaa7223 */ /* 0x180fe200000008de */
[-CC-:B------:R-:W-:Y:S01]  /*6900*/  FFMA R171, R171, R3.reuse, -R222.reuse ;  /* 0x00000003abab7223 */ /* 0x180fe200000008de */
[-C--:B------:R-:W-:Y:S01]  /*6910*/  FFMA R174, R174, R3.reuse, -R222 ;  /* 0x00000003aeae7223 */ /* 0x080fe200000008de */
[----:B------:R-:W1:Y:S01]  /*6920*/  MUFU.EX2 R156, R156 ;  /* 0x0000009c009c7308 */ /* 0x000e620000000800 */
[C---:B---3--:R-:W-:Y:S01]  /*6930*/  FADD R5, R153.reuse, R224 ;  /* 0x000000e099057221 */ /* 0x048fe20000000000 */
[----:B------:R-:W-:Y:S01]  /*6940*/  F2FP.BF16.F32.PACK_AB R152, R153, R152 ;  /* 0x000000989998723e */ /* 0x000fe200000010ff */
[-CC-:B------:R-:W-:Y:S01]  /*6950*/  FFMA R175, R175, R3.reuse, -R222.reuse ;  /* 0x00000003afaf7223 */ /* 0x180fe200000008de */
[----:B------:R-:W-:Y:S01]  /*6960*/  LOP3.LUT R20, R16, 0x70, R21, 0x78, !PT ;  /* 0x0000007010147812 */ /* 0x000fe200078e7815 */
[-CC-:B------:R-:W-:Y:S01]  /*6970*/  FFMA R178, R178, R3.reuse, -R222.reuse ;  /* 0x00000003b2b27223 */ /* 0x180fe200000008de */
[----:B------:R-:W-:Y:S01]  /*6980*/  MOV R21, RZ ;  /* 0x000000ff00157202 */ /* 0x000fe20000000f00 */
[-C--:B------:R-:W-:Y:S01]  /*6990*/  FFMA R179, R179, R3.reuse, -R222 ;  /* 0x00000003b3b37223 */ /* 0x080fe200000008de */
[----:B------:R-:W2:Y:S01]  /*69a0*/  MUFU.EX2 R158, R158 ;  /* 0x0000009e009e7308 */ /* 0x000ea20000000800 */
[C---:B-----5:R-:W-:Y:S01]  /*69b0*/  FADD R7, R155.reuse, R226 ;  /* 0x000000e29b077221 */ /* 0x060fe20000000000 */
[----:B------:R-:W-:Y:S01]  /*69c0*/  F2FP.BF16.F32.PACK_AB R153, R155, R154 ;  /* 0x0000009a9b99723e */ /* 0x000fe200000010ff */
[--C-:B------:R-:W-:Y:S01]  /*69d0*/  FFMA R182, R182, R3, -R222.reuse ;  /* 0x00000003b6b67223 */ /* 0x100fe200000008de */
[----:B------:R-:W-:Y:S01]  /*69e0*/  MOV R223, R20 ;  /* 0x0000001400df7202 */ /* 0x000fe20000000f00 */
[-CC-:B------:R-:W-:Y:S01]  /*69f0*/  FFMA R183, R183, R3.reuse, -R222.reuse ;  /* 0x00000003b7b77223 */ /* 0x180fe200000008de */
[-CC-:B------:R-:W-:Y:S01]  /*6a00*/  FFMA R186, R186, R3.reuse, -R222.reuse ;  /* 0x00000003baba7223 */ /* 0x180fe200000008de */
[-CC-:B------:R-:W-:Y:S01]  /*6a10*/  FFMA R187, R187, R3.reuse, -R222.reuse ;  /* 0x00000003bbbb7223 */ /* 0x180fe200000008de */
[----:B------:R-:W3:Y:S01]  /*6a20*/  MUFU.EX2 R157, R157 ;  /* 0x0000009d009d7308 */ /* 0x000ee20000000800 */
[----:B-1----:R-:W-:Y:S01]  /*6a30*/  FADD R224, R156, R5 ;  /* 0x000000059ce07221 */ /* 0x002fe20000000000 */
[-CC-:B------:R-:W-:Y:S01]  /*6a40*/  FFMA R190, R190, R3.reuse, -R222.reuse ;  /* 0x00000003bebe7223 */ /* 0x180fe200000008de */
[-CC-:B------:R-:W-:Y:S01]  /*6a50*/  FFMA R191, R191, R3.reuse, -R222.reuse ;  /* 0x00000003bfbf7223 */ /* 0x180fe200000008de */
[-CC-:B------:R-:W-:Y:S01]  /*6a60*/  FFMA R194, R194, R3.reuse, -R222.reuse ;  /* 0x00000003c2c27223 */ /* 0x180fe200000008de */
[-CC-:B------:R-:W-:Y:S01]  /*6a70*/  FFMA R195, R195, R3.reuse, -R222.reuse ;  /* 0x00000003c3c37223 */ /* 0x180fe200000008de */
[----:B----4-:R-:W-:Y:S01]  /*6a80*/  LOP3.LUT P0, RZ, R18, 0x1f, RZ, 0xc0, !PT ;  /* 0x0000001f12ff7812 */ /* 0x010fe2000780c0ff */
[-CC-:B------:R-:W-:Y:S01]  /*6a90*/  FFMA R198, R198, R3.reuse, -R222.reuse ;  /* 0x00000003c6c67223 */ /* 0x180fe200000008de */
[----:B------:R-:W1:Y:S01]  /*6aa0*/  MUFU.EX2 R159, R159 ;  /* 0x0000009f009f7308 */ /* 0x000e620000000800 */
[----:B--2---:R-:W-:Y:S01]  /*6ab0*/  FADD R226, R158, R7 ;  /* 0x000000079ee27221 */ /* 0x004fe20000000000 */
[----:B------:R-:W-:Y:S01]  /*6ac0*/  IADD3 R18, P2, R20, 0x4000, RZ ;  /* 0x0000400014127810 */ /* 0x000fe20007f5e0ff */
[-CC-:B------:R-:W-:Y:S01]  /*6ad0*/  FFMA R199, R199, R3.reuse, -R222.reuse ;  /* 0x00000003c7c77223 */ /* 0x180fe200000008de */
[----:B------:R-:W-:Y:S01]  /*6ae0*/  IADD3 R20, P3, R218, 0x4000, RZ ;  /* 0x00004000da147810 */ /* 0x000fe20007f7e0ff */
[-CC-:B------:R-:W-:Y:S01]  /*6af0*/  FFMA R202, R202, R3.reuse, -R222.reuse ;  /* 0x00000003caca7223 */ /* 0x180fe200000008de */
[-CC-:B------:R-:W-:Y:S01]  /*6b00*/  FFMA R203, R203, R3.reuse, -R222.reuse ;  /* 0x00000003cbcb7223 */ /* 0x180fe200000008de */
[----:B------:R-:W-:Y:S01]  /*6b10*/  FFMA R207, R207, R3, -R222 ;  /* 0x00000003cfcf7223 */ /* 0x000fe200000008de */
[----:B------:R-:W2:Y:S01]  /*6b20*/  MUFU.EX2 R160, R160 ;  /* 0x000000a000a07308 */ /* 0x000ea20000000800 */
[C---:B---3--:R-:W-:Y:S01]  /*6b30*/  FADD R5, R157.reuse, R224 ;  /* 0x000000e09d057221 */ /* 0x048fe20000000000 */
[----:B------:R-:W-:Y:S01]  /*6b40*/  F2FP.BF16.F32.PACK_AB R154, R157, R156 ;  /* 0x0000009c9d9a723e */ /* 0x000fe200000010ff */
[----:B------:R-:W-:-:S02]  /*6b50*/  IMAD.X R21, RZ, RZ, RZ, P3 ;  /* 0x000000ffff157224 */ /* 0x000fc400018e06ff */
[-CC-:B------:R-:W-:Y:S01]  /*6b60*/  FFMA R206, R206, R3.reuse, -R222.reuse ;  /* 0x00000003cece7223 */ /* 0x180fe200000008de */
[----:B------:R-:W-:Y:S02]  /*6b70*/  VIADD R22, R9, 0x30460 ;  /* 0x0003046009167836 */ /* 0x000fe40000000000 */
[-CC-:B------:R-:W-:Y:S01]  /*6b80*/  FFMA R215, R215, R3.reuse, -R222.reuse ;  /* 0x00000003d7d77223 */ /* 0x180fe200000008de */
[-C--:B------:R-:W-:Y:S01]  /*6b90*/  FFMA R214, R214, R3.reuse, -R222 ;  /* 0x00000003d6d67223 */ /* 0x080fe200000008de */
[----:B------:R-:W3:Y:S01]  /*6ba0*/  MUFU.EX2 R162, R162 ;  /* 0x000000a200a27308 */ /* 0x000ee20000000800 */
[C---:B-1----:R-:W-:Y:S01]  /*6bb0*/  FADD R7, R159.reuse, R226 ;  /* 0x000000e29f077221 */ /* 0x042fe20000000000 */
[----:B------:R-:W-:Y:S01]  /*6bc0*/  F2FP.BF16.F32.PACK_AB R155, R159, R158 ;  /* 0x0000009e9f9b723e */ /* 0x000fe200000010ff */
[----:B------:R-:W-:Y:S01]  /*6bd0*/  FFMA R211, R211, R3, -R222 ;  /* 0x00000003d3d37223 */ /* 0x000fe200000008de */
[----:B------:R-:W-:Y:S01]  /*6be0*/  MOV R20, R20 ;  /* 0x0000001400147202 */ /* 0x000fe20000000f00 */
[----:B------:R-:W-:-:S02]  /*6bf0*/  @!P0 IMAD.MOV.U32 R21, RZ, RZ, 0x1 ;  /* 0x00000001ff158424 */ /* 0x000fc400078e00ff */
[----:B------:R-:W-:Y:S01]  /*6c00*/  FFMA R210, R210, R3, -R222 ;  /* 0x00000003d2d27223 */ /* 0x000fe200000008de */
[----:B------:R-:W-:Y:S01]  /*6c10*/  IMAD.X R19, RZ, RZ, RZ, P2 ;  /* 0x000000ffff137224 */ /* 0x000fe200010e06ff */
[----:B------:R-:W1:Y:S01]  /*6c20*/  MUFU.EX2 R161, R161 ;  /* 0x000000a100a17308 */ /* 0x000e620000000800 */
[----:B--2---:R-:W-:Y:S01]  /*6c30*/  FADD R156, R160, R5 ;  /* 0x00000005a09c7221 */ /* 0x004fe20000000000 */
[----:B------:R2:W-:Y:S01]  /*6c40*/  @!P0 SYNCS.ARRIVE.TRANS64.ART0 RZ, [R2+URZ+0x18], R21 ;  /* 0x0000181502ff89a7 */ /* 0x0005e2000850003f */
[----:B------:R-:W-:Y:S02]  /*6c50*/  WARPGROUP.DEPBAR.LE gsb0, 0x0 ;  /* 0x00008000000079c5 */ /* 0x000fe40000010000 */
[----:B------:R-:W-:Y:S02]  /*6c60*/  IADD3 R216, P2, R220, 0x4000, RZ ;  /* 0x00004000dcd87810 */ /* 0x000fe40007f5e0ff */
[----:B------:R-:W-:Y:S01]  /*6c70*/  SHF.R.U32.HI R23, RZ, 0x3, R22 ;  /* 0x00000003ff177819 */ /* 0x000fe20000011616 */
[----:B------:R-:W4:Y:S01]  /*6c80*/  MUFU.EX2 R163, R163 ;  /* 0x000000a300a37308 */ /* 0x000f220000000800 */
[----:B---3--:R-:W-:Y:S01]  /*6c90*/  FADD R158, R162, R7 ;  /* 0x00000007a29e7221 */ /* 0x008fe20000000000 */
[----:B------:R-:W-:Y:S01]  /*6ca0*/  IMAD.X R217, RZ, RZ, RZ, P2 ;  /* 0x000000ffffd97224 */ /* 0x000fe200010e06ff */
[----:B------:R-:W-:Y:S01]  /*6cb0*/  LOP3.LUT R22, R22, 0x70, R23, 0x78, !PT ;  /* 0x0000007016167812 */ /* 0x000fe200078e7817 */
[----:B--2---:R-:W-:Y:S01]  /*6cc0*/  @!P0 IMAD.MOV.U32 R21, RZ, RZ, 0x1 ;  /* 0x00000001ff158424 */ /* 0x004fe200078e00ff */
[----:B------:R-:W-:-:S02]  /*6cd0*/  MOV R18, R18 ;  /* 0x0000001200127202 */ /* 0x000fc40000000f00 */
[----:B------:R-:W-:Y:S01]  /*6ce0*/  MOV R19, R216 ;  /* 0x000000d800137202 */ /* 0x000fe20000000f00 */
[----:B------:R-:W2:Y:S01]  /*6cf0*/  MUFU.EX2 R164, R164 ;  /* 0x000000a400a47308 */ /* 0x000ea20000000800 */
[----:B-1----:R-:W-:Y:S01]  /*6d00*/  FADD R5, R161, R156 ;  /* 0x0000009ca1057221 */ /* 0x002fe20000000000 */
[----:B------:R1:W-:Y:S01]  /*6d10*/  @!P0 SYNCS.ARRIVE.TRANS64.ART0 RZ, [R2+URZ+0x28], R21 ;  /* 0x0000281502ff89a7 */ /* 0x0003e2000850003f */
[----:B------:R3:W-:Y:S01]  /*6d20*/  STSM.16.M88.4 [R223], R152 ;  /* 0x00000098df007844 */ /* 0x0007e20000000200 */
[----:B------:R-:W-:Y:S02]  /*6d30*/  IADD3 R216, P2, R22, 0x4000, RZ ;  /* 0x0000400016d87810 */ /* 0x000fe40007f5e0ff */
[----:B------:R-:W-:Y:S02]  /*6d40*/  MOV R23, RZ ;  /* 0x000000ff00177202 */ /* 0x000fe40000000f00 */
[----:B------:R-:W5:Y:S01]  /*6d50*/  MUFU.EX2 R166, R166 ;  /* 0x000000a600a67308 */ /* 0x000f620000000800 */
[----:B----4-:R-:W-:Y:S01]  /*6d60*/  FADD R7, R163, R158 ;  /* 0x0000009ea3077221 */ /* 0x010fe20000000000 */
[----:B------:R-:W-:Y:S01]  /*6d70*/  F2FP.BF16.F32.PACK_AB R160, R161, R160 ;  /* 0x000000a0a1a0723e */ /* 0x000fe200000010ff */
[----:B------:R-:W-:Y:S01]  /*6d80*/  IMAD.X R217, RZ, RZ, RZ, P2 ;  /* 0x000000ffffd97224 */ /* 0x000fe200010e06ff */
[----:B------:R-:W-:-:S02]  /*6d90*/  F2FP.BF16.F32.PACK_AB R161, R163, R162 ;  /* 0x000000a2a3a1723e */ /* 0x000fc400000010ff */
[----:B------:R-:W-:Y:S02]  /*6da0*/  MOV R220, R220 ;  /* 0x000000dc00dc7202 */ /* 0x000fe40000000f00 */
[----:B------:R-:W4:Y:S01]  /*6db0*/  MUFU.EX2 R165, R165 ;  /* 0x000000a500a57308 */ /* 0x000f220000000800 */
[----:B--2---:R-:W-:Y:S01]  /*6dc0*/  FADD R156, R164, R5 ;  /* 0x00000005a49c7221 */ /* 0x004fe20000000000 */
[----:B------:R-:W-:Y:S02]  /*6dd0*/  MOV R218, R218 ;  /* 0x000000da00da7202 */ /* 0x000fe40000000f00 */
[----:B------:R-:W-:Y:S02]  /*6de0*/  MOV R22, R22 ;  /* 0x0000001600167202 */ /* 0x000fe40000000f00 */
[----:B------:R-:W-:Y:S02]  /*6df0*/  MOV R216, R216 ;  /* 0x000000d800d87202 */ /* 0x000fe40000000f00 */
[----:B------:R-:W2:Y:S01]  /*6e00*/  MUFU.EX2 R167, R167 ;  /* 0x000000a700a77308 */ /* 0x000ea20000000800 */
[----:B-----5:R-:W-:Y:S01]  /*6e10*/  FADD R158, R166, R7 ;  /* 0x00000007a69e7221 */ /* 0x020fe20000000000 */
[----:B------:R-:W-:-:S02]  /*6e20*/  ISETP.NE.AND P2, PT, R17, RZ, PT ;  /* 0x000000ff1100720c */ /* 0x000fc40003f45270 */
[----:B------:R-:W-:-:S04]  /*6e30*/  PLOP3.LUT P0, PT, PT, PT, PT, 0x80, 0x0 ;  /* 0x000000000000781c */ /* 0x000fc80003f0f070 */
[----:B------:R-:W5:Y:S01]  /*6e40*/  MUFU.EX2 R168, R168 ;  /* 0x000000a800a87308 */ /* 0x000f620000000800 */
[C---:B----4-:R-:W-:Y:S01]  /*6e50*/  FADD R5, R165.reuse, R156 ;  /* 0x0000009ca5057221 */ /* 0x050fe20000000000 */
[----:B------:R-:W-:-:S06]  /*6e60*/  F2FP.BF16.F32.PACK_AB R162, R165, R164 ;  /* 0x000000a4a5a2723e */ /* 0x000fcc00000010ff */
[----:B------:R-:W4:Y:S01]  /*6e70*/  MUFU.EX2 R170, R170 ;  /* 0x000000aa00aa7308 */ /* 0x000f220000000800 */
[C---:B--2---:R-:W-:Y:S01]  /*6e80*/  FADD R7, R167.reuse, R158 ;  /* 0x0000009ea7077221 */ /* 0x044fe20000000000 */
[----:B------:R-:W-:-:S05]  /*6e90*/  F2FP.BF16.F32.PACK_AB R163, R167, R166 ;  /* 0x000000a6a7a3723e */ /* 0x000fca00000010ff */
[----:B------:R-:W-:Y:S01]  /*6ea0*/  STSM.16.M88.4 [R220], R160 ;  /* 0x000000a0dc007844 */ /* 0x000fe20000000200 */
[----:B------:R-:W2:Y:S01]  /*6eb0*/  MUFU.EX2 R169, R169 ;  /* 0x000000a900a97308 */ /* 0x000ea20000000800 */
[----:B-----5:R-:W-:-:S07]  /*6ec0*/  FADD R156, R168, R5 ;  /* 0x00000005a89c7221 */ /* 0x020fce0000000000 */
[----:B------:R-:W5:Y:S01]  /*6ed0*/  MUFU.EX2 R171, R171 ;  /* 0x000000ab00ab7308 */ /* 0x000f620000000800 */
[----:B----4-:R-:W-:-:S07]  /*6ee0*/  FADD R158, R170, R7 ;  /* 0x00000007aa9e7221 */ /* 0x010fce0000000000 */
[----:B------:R-:W4:Y:S01]  /*6ef0*/  MUFU.EX2 R172, R172 ;  /* 0x000000ac00ac7308 */ /* 0x000f220000000800 */
[C---:B--2---:R-:W-:Y:S01]  /*6f00*/  FADD R5, R169.reuse, R156 ;  /* 0x0000009ca9057221 */ /* 0x044fe20000000000 */
[----:B------:R-:W-:-:S06]  /*6f10*/  F2FP.BF16.F32.PACK_AB R168, R169, R168 ;  /* 0x000000a8a9a8723e */ /* 0x000fcc00000010ff */
[----:B------:R-:W2:Y:S01]  /*6f20*/  MUFU.EX2 R174, R174 ;  /* 0x000000ae00ae7308 */ /* 0x000ea20000000800 */
[C---:B-----5:R-:W-:Y:S01]  /*6f30*/  FADD R7, R171.reuse, R158 ;  /* 0x0000009eab077221 */ /* 0x060fe20000000000 */
[----:B------:R-:W-:-:S06]  /*6f40*/  F2FP.BF16.F32.PACK_AB R169, R171, R170 ;  /* 0x000000aaaba9723e */ /* 0x000fcc00000010ff */
[----:B------:R-:W5:Y:S01]  /*6f50*/  MUFU.EX2 R173, R173 ;  /* 0x000000ad00ad7308 */ /* 0x000f620000000800 */
[----:B----4-:R-:W-:-:S07]  /*6f60*/  FADD R156, R172, R5 ;  /* 0x00000005ac9c7221 */ /* 0x010fce0000000000 */
[----:B------:R-:W4:Y:S01]  /*6f70*/  MUFU.EX2 R175, R175 ;  /* 0x000000af00af7308 */ /* 0x000f220000000800 */
[----:B--2---:R-:W-:-:S07]  /*6f80*/  FADD R158, R174, R7 ;  /* 0x00000007ae9e7221 */ /* 0x004fce0000000000 */
[----:B------:R-:W2:Y:S01]  /*6f90*/  MUFU.EX2 R176, R176 ;  /* 0x000000b000b07308 */ /* 0x000ea20000000800 */
[C---:B-----5:R-:W-:Y:S01]  /*6fa0*/  FADD R5, R173.reuse, R156 ;  /* 0x0000009cad057221 */ /* 0x060fe20000000000 */
[----:B------:R-:W-:-:S06]  /*6fb0*/  F2FP.BF16.F32.PACK_AB R170, R173, R172 ;  /* 0x000000acadaa723e */ /* 0x000fcc00000010ff */
[----:B------:R-:W3:Y:S01]  /*6fc0*/  MUFU.EX2 R178, R178 ;  /* 0x000000b200b27308 */ /* 0x000ee20000000800 */
[C---:B----4-:R-:W-:Y:S01]  /*6fd0*/  FADD R7, R175.reuse, R158 ;  /* 0x0000009eaf077221 */ /* 0x050fe20000000000 */
[----:B------:R-:W-:-:S05]  /*6fe0*/  F2FP.BF16.F32.PACK_AB R171, R175, R174 ;  /* 0x000000aeafab723e */ /* 0x000fca00000010ff */
[----:B------:R-:W-:Y:S01]  /*6ff0*/  STSM.16.M88.4 [R218], R168 ;  /* 0x000000a8da007844 */ /* 0x000fe20000000200 */
[----:B------:R-:W4:Y:S01]  /*7000*/  MUFU.EX2 R177, R177 ;  /* 0x000000b100b17308 */ /* 0x000f220000000800 */
[----:B--2---:R-:W-:-:S07]  /*7010*/  FADD R156, R176, R5 ;  /* 0x00000005b09c7221 */ /* 0x004fce0000000000 */
[----:B------:R-:W2:Y:S01]  /*7020*/  MUFU.EX2 R179, R179 ;  /* 0x000000b300b37308 */ /* 0x000ea20000000800 */
[----:B---3--:R-:W-:-:S07]  /*7030*/  FADD R152, R178, R7 ;  /* 0x00000007b2987221 */ /* 0x008fce0000000000 */
[----:B------:R-:W3:Y:S01]  /*7040*/  MUFU.EX2 R180, R180 ;  /* 0x000000b400b47308 */ /* 0x000ee20000000800 */
[C---:B----4-:R-:W-:Y:S01]  /*7050*/  FADD R5, R177.reuse, R156 ;  /* 0x0000009cb1057221 */ /* 0x050fe20000000000 */
[----:B------:R-:W-:-:S06]  /*7060*/  F2FP.BF16.F32.PACK_AB R176, R177, R176 ;  /* 0x000000b0b1b0723e */ /* 0x000fcc00000010ff */
[----:B------:R-:W4:Y:S01]  /*7070*/  MUFU.EX2 R182, R182 ;  /* 0x000000b600b67308 */ /* 0x000f220000000800 */
[C---:B--2---:R-:W-:Y:S01]  /*7080*/  FADD R7, R179.reuse, R152 ;  /* 0x00000098b3077221 */ /* 0x044fe20000000000 */
[----:B------:R-:W-:-:S06]  /*7090*/  F2FP.BF16.F32.PACK_AB R177, R179, R178 ;  /* 0x000000b2b3b1723e */ /* 0x000fcc00000010ff */
[----:B------:R-:W2:Y:S01]  /*70a0*/  MUFU.EX2 R181, R181 ;  /* 0x000000b500b57308 */ /* 0x000ea20000000800 */
[----:B---3--:R-:W-:-:S07]  /*70b0*/  FADD R152, R180, R5 ;  /* 0x00000005b4987221 */ /* 0x008fce0000000000 */
[----:B------:R-:W3:Y:S01]  /*70c0*/  MUFU.EX2 R183, R183 ;  /* 0x000000b700b77308 */ /* 0x000ee20000000800 */
[----:B----4-:R-:W-:-:S07]  /*70d0*/  FADD R154, R182, R7 ;  /* 0x00000007b69a7221 */ /* 0x010fce0000000000 */
[----:B------:R-:W4:Y:S01]  /*70e0*/  MUFU.EX2 R184, R184 ;  /* 0x000000b800b87308 */ /* 0x000f220000000800 */
[C---:B--2---:R-:W-:Y:S01]  /*70f0*/  FADD R5, R181.reuse, R152 ;  /* 0x00000098b5057221 */ /* 0x044fe20000000000 */
[----:B------:R-:W-:-:S06]  /*7100*/  F2FP.BF16.F32.PACK_AB R178, R181, R180 ;  /* 0x000000b4b5b2723e */ /* 0x000fcc00000010ff */
[----:B------:R-:W2:Y:S01]  /*7110*/  MUFU.EX2 R186, R186 ;  /* 0x000000ba00ba7308 */ /* 0x000ea20000000800 */
[C---:B---3--:R-:W-:Y:S01]  /*7120*/  FADD R7, R183.reuse, R154 ;  /* 0x0000009ab7077221 */ /* 0x048fe20000000000 */
[----:B------:R-:W-:-:S05]  /*7130*/  F2FP.BF16.F32.PACK_AB R179, R183, R182 ;  /* 0x000000b6b7b3723e */ /* 0x000fca00000010ff */
[----:B------:R-:W-:Y:S01]  /*7140*/  STSM.16.M88.4 [R22], R176 ;  /* 0x000000b016007844 */ /* 0x000fe20000000200 */
[----:B------:R-:W3:Y:S01]  /*7150*/  MUFU.EX2 R185, R185 ;  /* 0x000000b900b97308 */ /* 0x000ee20000000800 */
[----:B----4-:R-:W-:-:S07]  /*7160*/  FADD R152, R184, R5 ;  /* 0x00000005b8987221 */ /* 0x010fce0000000000 */
[----:B------:R-:W4:Y:S01]  /*7170*/  MUFU.EX2 R187, R187 ;  /* 0x000000bb00bb7308 */ /* 0x000f220000000800 */
[----:B--2---:R-:W-:-:S07]  /*7180*/  FADD R154, R186, R7 ;  /* 0x00000007ba9a7221 */ /* 0x004fce0000000000 */
[----:B------:R-:W2:Y:S01]  /*7190*/  MUFU.EX2 R188, R188 ;  /* 0x000000bc00bc7308 */ /* 0x000ea20000000800 */
[C---:B---3--:R-:W-:Y:S01]  /*71a0*/  FADD R5, R185.reuse, R152 ;  /* 0x00000098b9057221 */ /* 0x048fe20000000000 */
[----:B------:R-:W-:-:S06]  /*71b0*/  F2FP.BF16.F32.PACK_AB R184, R185, R184 ;  /* 0x000000b8b9b8723e */ /* 0x000fcc00000010ff */
[----:B------:R-:W3:Y:S01]  /*71c0*/  MUFU.EX2 R190, R190 ;  /* 0x000000be00be7308 */ /* 0x000ee20000000800 */
[C---:B----4-:R-:W-:Y:S01]  /*71d0*/  FADD R7, R187.reuse, R154 ;  /* 0x0000009abb077221 */ /* 0x050fe20000000000 */
[----:B------:R-:W-:-:S06]  /*71e0*/  F2FP.BF16.F32.PACK_AB R185, R187, R186 ;  /* 0x000000babbb9723e */ /* 0x000fcc00000010ff */
        /* <DEDUP_REMOVED lines=9> */
[----:B------:R-:W-:-:S05]  /*7280*/  F2FP.BF16.F32.PACK_AB R187, R191, R190 ;  /* 0x000000bebfbb723e */ /* 0x000fca00000010ff */
[----:B------:R-:W-:Y:S01]  /*7290*/  STSM.16.M88.4 [R18], R184 ;  /* 0x000000b812007844 */ /* 0x000fe20000000200 */
        /* <DEDUP_REMOVED lines=9> */
[----:B------:R-:W-:-:S06]  /*7330*/  F2FP.BF16.F32.PACK_AB R193, R195, R194 ;  /* 0x000000c2c3c1723e */ /* 0x000fcc00000010ff */
        /* <DEDUP_REMOVED lines=9> */
[----:B------:R-:W-:-:S05]  /*73d0*/  F2FP.BF16.F32.PACK_AB R195, R199, R198 ;  /* 0x000000c6c7c3723e */ /* 0x000fca00000010ff */
[----:B------:R4:W-:Y:S01]  /*73e0*/  STSM.16.M88.4 [R19], R192 ;  /* 0x000000c013007844 */ /* 0x0009e20000000200 */
[----:B------:R-:W5:Y:S01]  /*73f0*/  MUFU.EX2 R201, R201 ;  /* 0x000000c900c97308 */ /* 0x000f620000000800 */
[----:B--2---:R-:W-:-:S07]  /*7400*/  FADD R152, R200, R5 ;  /* 0x00000005c8987221 */ /* 0x004fce0000000000 */
[----:B------:R-:W2:Y:S01]  /*7410*/  MUFU.EX2 R203, R203 ;  /* 0x000000cb00cb7308 */ /* 0x000ea20000000800 */
[----:B---3--:R-:W-:Y:S01]  /*7420*/  FADD R154, R202, R7 ;  /* 0x00000007ca9a7221 */ /* 0x008fe20000000000 */
[----:B----4-:R-:W-:-:S06]  /*7430*/  IMAD.MOV.U32 R19, RZ, RZ, R4 ;  /* 0x000000ffff137224 */ /* 0x010fcc00078e0004 */
[----:B------:R-:W3:Y:S01]  /*7440*/  MUFU.EX2 R204, R204 ;  /* 0x000000cc00cc7308 */ /* 0x000ee20000000800 */
[C---:B-----5:R-:W-:Y:S01]  /*7450*/  FADD R5, R201.reuse, R152 ;  /* 0x00000098c9057221 */ /* 0x060fe20000000000 */
[----:B------:R-:W-:-:S06]  /*7460*/  F2FP.BF16.F32.PACK_AB R200, R201, R200 ;  /* 0x000000c8c9c8723e */ /* 0x000fcc00000010ff */
[----:B------:R-:W4:Y:S01]  /*7470*/  MUFU.EX2 R205, R205 ;  /* 0x000000cd00cd7308 */ /* 0x000f220000000800 */
[C---:B--2---:R-:W-:Y:S01]  /*7480*/  FADD R7, R203.reuse, R154 ;  /* 0x0000009acb077221 */ /* 0x044fe20000000000 */
[----:B------:R-:W-:-:S06]  /*7490*/  F2FP.BF16.F32.PACK_AB R201, R203, R202 ;  /* 0x000000cacbc9723e */ /* 0x000fcc00000010ff */
[----:B------:R-:W2:Y:S01]  /*74a0*/  MUFU.EX2 R206, R206 ;  /* 0x000000ce00ce7308 */ /* 0x000ea20000000800 */
[----:B---3--:R-:W-:-:S07]  /*74b0*/  FADD R18, R204, R5 ;  /* 0x00000005cc127221 */ /* 0x008fce0000000000 */
[----:B------:R-:W3:Y:S01]  /*74c0*/  MUFU.EX2 R207, R207 ;  /* 0x000000cf00cf7308 */ /* 0x000ee20000000800 */
[C---:B----4-:R-:W-:Y:S01]  /*74d0*/  F2FP.BF16.F32.PACK_AB R202, R205.reuse, R204 ;  /* 0x000000cccdca723e */ /* 0x050fe200000010ff */
[----:B------:R-:W-:Y:S01]  /*74e0*/  FADD R5, R205, R18 ;  /* 0x00000012cd057221 */ /* 0x000fe20000000000 */
[----:B------:R-:W-:-:S05]  /*74f0*/  IMAD.MOV.U32 R18, RZ, RZ, R6 ;  /* 0x000000ffff127224 */ /* 0x000fca00078e0006 */
[----:B------:R-:W-:Y:S01]  /*7500*/  MUFU.EX2 R208, R208 ;  /* 0x000000d000d07308 */ /* 0x000fe20000000800 */
[----:B--2---:R-:W-:-:S07]  /*7510*/  FADD R22, R206, R7 ;  /* 0x00000007ce167221 */ /* 0x004fce0000000000 */
[----:B------:R-:W2:Y:S01]  /*7520*/  MUFU.EX2 R209, R209 ;  /* 0x000000d100d17308 */ /* 0x000ea20000000800 */
[C---:B---3--:R-:W-:Y:S01]  /*7530*/  F2FP.BF16.F32.PACK_AB R203, R207.reuse, R206 ;  /* 0x000000cecfcb723e */ /* 0x048fe200000010ff */
[----:B------:R-:W-:-:S04]  /*7540*/  FADD R7, R207, R22 ;  /* 0x00000016cf077221 */ /* 0x000fc80000000000 */
[----:B------:R3:W-:Y:S02]  /*7550*/  STSM.16.M88.4 [R20], R200 ;  /* 0x000000c814007844 */ /* 0x0007e40000000200 */
[----:B------:R-:W-:Y:S08]  /*7560*/  MUFU.EX2 R212, R212 ;  /* 0x000000d400d47308 */ /* 0x000ff00000000800 */
[----:B------:R-:W4:Y:S01]  /*7570*/  MUFU.EX2 R213, R213 ;  /* 0x000000d500d57308 */ /* 0x000f220000000800 */
[----:B--2---:R-:W-:Y:S01]  /*7580*/  F2FP.BF16.F32.PACK_AB R152, R209, R208 ;  /* 0x000000d0d198723e */ /* 0x004fe200000010ff */
[----:B------:R-:W-:-:S04]  /*7590*/  FADD R208, R208, R5 ;  /* 0x00000005d0d07221 */ /* 0x000fc80000000000 */
[----:B------:R-:W-:Y:S01]  /*75a0*/  FADD R209, R209, R208 ;  /* 0x000000d0d1d17221 */ /* 0x000fe20000000000 */
[----:B---3--:R-:W-:Y:S01]  /*75b0*/  IMAD.MOV.U32 R20, RZ, RZ, R12 ;  /* 0x000000ffff147224 */ /* 0x008fe200078e000c */
[----:B------:R-:W-:Y:S08]  /*75c0*/  MUFU.EX2 R210, R210 ;  /* 0x000000d200d27308 */ /* 0x000ff00000000800 */
[----:B------:R-:W2:Y:S01]  /*75d0*/  MUFU.EX2 R211, R211 ;  /* 0x000000d300d37308 */ /* 0x000ea20000000800 */
[----:B----4-:R-:W-:Y:S01]  /*75e0*/  F2FP.BF16.F32.PACK_AB R154, R213, R212 ;  /* 0x000000d4d59a723e */ /* 0x010fe200000010ff */
[----:B------:R-:W-:-:S06]  /*75f0*/  FADD R212, R212, R209 ;  /* 0x000000d1d4d47221 */ /* 0x000fcc0000000000 */
[----:B------:R-:W-:Y:S08]  /*7600*/  MUFU.EX2 R214, R214 ;  /* 0x000000d600d67308 */ /* 0x000ff00000000800 */
[----:B------:R-:W3:Y:S01]  /*7610*/  MUFU.EX2 R215, R215 ;  /* 0x000000d700d77308 */ /* 0x000ee20000000800 */
[----:B--2---:R-:W-:Y:S01]  /*7620*/  F2FP.BF16.F32.PACK_AB R153, R211, R210 ;  /* 0x000000d2d399723e */ /* 0x004fe200000010ff */
[----:B------:R-:W-:Y:S01]  /*7630*/  FADD R210, R210, R7 ;  /* 0x00000007d2d27221 */ /* 0x000fe20000000000 */
[----:B------:R-:W-:-:S03]  /*7640*/  FADD R7, R213, R212 ;  /* 0x000000d4d5077221 */ /* 0x000fc60000000000 */
[----:B------:R-:W-:Y:S01]  /*7650*/  FADD R211, R211, R210 ;  /* 0x000000d2d3d37221 */ /* 0x000fe20000000000 */
[----:B---3--:R-:W-:-:S03]  /*7660*/  F2FP.BF16.F32.PACK_AB R155, R215, R214 ;  /* 0x000000d6d79b723e */ /* 0x008fc600000010ff */
[----:B------:R-:W-:Y:S02]  /*7670*/  FADD R214, R214, R211 ;  /* 0x000000d3d6d67221 */ /* 0x000fe40000000000 */
[----:B------:R1:W-:Y:S02]  /*7680*/  STSM.16.M88.4 [R216], R152 ;  /* 0x00000098d8007844 */ /* 0x0003e40000000200 */
[----:B------:R-:W-:Y:S01]  /*7690*/  FADD R5, R215, R214 ;  /* 0x000000d6d7057221 */ /* 0x000fe20000000000 */
[----:B------:R2:W-:Y:S06]  /*76a0*/  MEMBAR.ALL.CTA ;  /* 0x0000000000007992 */ /* 0x0005ec0000008000 */
[----:B--2---:R-:W2:Y:S02]  /*76b0*/  FENCE.VIEW.ASYNC.S ;  /* 0x00000000000073c6 */ /* 0x004ea40000000000 */
[----:B--2---:R-:W-:Y:S01]  /*76c0*/  NOP ;  /* 0x0000000000007918 */ /* 0x004fe20000000000 */
[----:B------:R-:W-:Y:S05]  /*76d0*/  @P2 BRA `(.L_x_18) ;  /* 0xffffffd400102947 */ /* 0x000fea000383ffff */
.L_x_13:
[----:B------:R-:W2:Y:S01]  /*76e0*/  S2R R13, SR_TID.X ;  /* 0x00000000000d7919 */ /* 0x000ea20000002100 */
[----:B------:R-:W-:Y:S01]  /*76f0*/  ISETP.GT.AND P2, PT, R14, RZ, PT ;  /* 0x000000ff0e00720c */ /* 0x000fe20003f44270 */
[----:B------:R-:W-:Y:S01]  /*7700*/  IMAD.U32 R14, R12, -0x80000000, RZ ;  /* 0x800000000c0e7824 */ /* 0x000fe200078e00ff */
[----:B------:R-:W-:Y:S01]  /*7710*/  IADD3 R10, R10, 0x30400, RZ ;  /* 0x000304000a0a7810 */ /* 0x000fe20007ffe0ff */
[----:B------:R-:W-:Y:S02]  /*7720*/  VIADD R12, R2, 0x400 ;  /* 0x00000400020c7836 */ /* 0x000fe40000000000 */
[-C--:B------:R-:W-:Y:S01]  /*7730*/  FMUL R149, R149, R15.reuse ;  /* 0x0000000f95957220 */ /* 0x080fe20000400000 */
[-C--:B------:R-:W-:Y:S01]  /*7740*/  FMUL R148, R148, R15.reuse ;  /* 0x0000000f94947220 */ /* 0x080fe20000400000 */
[----:B------:R-:W-:Y:S01]  /*7750*/  SHF.R.U32.HI R10, RZ, 0x4, R10 ;  /* 0x00000004ff0a7819 */ /* 0x000fe2000001160a */
[-C--:B------:R-:W-:Y:S01]  /*7760*/  FMUL R145, R145, R15.reuse ;  /* 0x0000000f91917220 */ /* 0x080fe20000400000 */
[----:B------:R-:W-:Y:S01]  /*7770*/  SHF.R.U32.HI R12, RZ, 0x4, R12 ;  /* 0x00000004ff0c7819 */ /* 0x000fe2000001160c */
[-C--:B------:R-:W-:Y:S01]  /*7780*/  FMUL R144, R144, R15.reuse ;  /* 0x0000000f90907220 */ /* 0x080fe20000400000 */
[----:B------:R-:W-:Y:S01]  /*7790*/  LOP3.LUT R10, R10, 0x3fc0, RZ, 0xc0, !PT ;  /* 0x00003fc00a0a7812 */ /* 0x000fe200078ec0ff */
[-C--:B------:R-:W-:Y:S01]  /*77a0*/  FMUL R141, R141, R15.reuse ;  /* 0x0000000f8d8d7220 */ /* 0x080fe20000400000 */
[----:B------:R-:W-:Y:S01]  /*77b0*/  LOP3.LUT R12, R12, 0x3fc0, RZ, 0xc0, !PT ;  /* 0x00003fc00c0c7812 */ /* 0x000fe200078ec0ff */
[----:B------:R-:W-:Y:S01]  /*77c0*/  VOTEU.ANY UP0, P2 ;  /* 0x00000000003f7886 */ /* 0x000fe20001000100 */
[----:B------:R-:W-:Y:S01]  /*77d0*/  LOP3.LUT R10, R10, 0x10000, RZ, 0xfc, !PT ;  /* 0x000100000a0a7812 */ /* 0x000fe200078efcff */
[-C--:B------:R-:W-:Y:S01]  /*77e0*/  FMUL R140, R140, R15.reuse ;  /* 0x0000000f8c8c7220 */ /* 0x080fe20000400000 */
[----:B------:R-:W-:Y:S01]  /*77f0*/  LOP3.LUT R12, R12, 0x4000000, RZ, 0xfc, !PT ;  /* 0x040000000c0c7812 */ /* 0x000fe200078efcff */
[-C--:B------:R-:W-:Y:S01]  /*7800*/  FMUL R137, R137, R15.reuse ;  /* 0x0000000f89897220 */ /* 0x080fe20000400000 */
[----:B------:R-:W-:Y:S01]  /*7810*/  R2UR UR4, R10 ;  /* 0x000000000a0472ca */ /* 0x000fe200000e0000 */
[-C--:B------:R-:W-:Y:S01]  /*7820*/  FMUL R136, R136, R15.reuse ;  /* 0x0000000f88887220 */ /* 0x080fe20000400000 */
[----:B------:R-:W-:Y:S01]  /*7830*/  R2UR UR6, R12 ;  /* 0x000000000c0672ca */ /* 0x000fe200000e0000 */
        /* <DEDUP_REMOVED lines=10> */
[----:B--2---:R-:W-:Y:S01]  /*78e0*/  LOP3.LUT P0, R16, R13, 0x1f, RZ, 0xc0, !PT ;  /* 0x0000001f0d107812 */ /* 0x004fe2000780c0ff */
        /* <DEDUP_REMOVED lines=12> */
[----:B------:R-:W-:-:S02]  /*79b0*/  @!P0 IMAD.MOV.U32 R17, RZ, RZ, 0x1 ;  /* 0x00000001ff118424 */ /* 0x000fc400078e00ff */
[-C--:B------:R-:W-:Y:S01]  /*79c0*/  FMUL R89, R89, R15.reuse ;  /* 0x0000000f59597220 */ /* 0x080fe20000400000 */
[-C--:B------:R-:W-:Y:S01]  /*79d0*/  FMUL R88, R88, R15.reuse ;  /* 0x0000000f58587220 */ /* 0x080fe20000400000 */
[-C--:B------:R-:W-:Y:S01]  /*79e0*/  FMUL R85, R85, R15.reuse ;  /* 0x0000000f55557220 */ /* 0x080fe20000400000 */
[----:B------:R2:W-:Y:S01]  /*79f0*/  @!P0 SYNCS.ARRIVE.TRANS64.ART0 RZ, [R2+URZ+0x8], R17 ;  /* 0x0000081102ff89a7 */ /* 0x0005e2000850003f */
[-C--:B------:R-:W-:Y:S01]  /*7a00*/  FMUL R84, R84, R15.reuse ;  /* 0x0000000f54547220 */ /* 0x080fe20000400000 */
[-C--:B------:R-:W-:Y:S01]  /*7a10*/  FMUL R81, R81, R15.reuse ;  /* 0x0000000f51517220 */ /* 0x080fe20000400000 */
[-C--:B------:R-:W-:Y:S01]  /*7a20*/  FMUL R80, R80, R15.reuse ;  /* 0x0000000f50507220 */ /* 0x080fe20000400000 */
[-C--:B------:R-:W-:Y:S01]  /*7a30*/  FMUL R77, R77, R15.reuse ;  /* 0x0000000f4d4d7220 */ /* 0x080fe20000400000 */
[-C--:B------:R-:W-:Y:S01]  /*7a40*/  FMUL R76, R76, R15.reuse ;  /* 0x0000000f4c4c7220 */ /* 0x080fe20000400000 */
[-C--:B------:R-:W-:Y:S01]  /*7a50*/  FMUL R73, R73, R15.reuse ;  /* 0x0000000f49497220 */ /* 0x080fe20000400000 */
[-C--:B------:R-:W-:Y:S01]  /*7a60*/  FMUL R72, R72, R15.reuse ;  /* 0x0000000f48487220 */ /* 0x080fe20000400000 */
[----:B------:R-:W3:Y:S01]  /*7a70*/  SYNCS.PHASECHK.TRANS64.TRYWAIT P0, [R2+URZ+0x20], R14 ;  /* 0x0000200e020075a7 */ /* 0x000ee2000800017f */
        /* <DEDUP_REMOVED lines=88> */
[----:B--23--:R-:W-:Y:S06]  /*8000*/  @P0 BRA `(.L_x_19) ;  /* 0x0000000000080947 */ /* 0x00cfec0003800000 */
[----:B------:R-:W2:Y:S02]  /*8010*/  SYNCS.PHASECHK.TRANS64.TRYWAIT P0, [R2+URZ+0x20], R14 ;  /* 0x0000200e020075a7 */ /* 0x000ea4000800017f */
[----:B--2---:R-:W-:Y:S05]  /*8020*/  @!P0 BRA `(.L_x_20) ;  /* 0x0000001c00b08947 */ /* 0x004fea0003800000 */
.L_x_19:
[----:B------:R-:W-:Y:S01]  /*8030*/  WARPGROUP.ARRIVE ;  /* 0x00000000000079c5 */ /* 0x000fe20000000000 */
[----:B------:R-:W-:Y:S01]  /*8040*/  UMOV UR5, 0x40000040 ;  /* 0x4000004000057882 */ /* 0x000fe20000000000 */
[----:B------:R-:W-:Y:S01]  /*8050*/  UMOV UR7, 0x40000040 ;  /* 0x4000004000077882 */ /* 0x000fe20000000000 */
[----:B------:R-:W-:Y:S01]  /*8060*/  VIADD R14, R12, 0x80 ;  /* 0x000000800c0e7836 */ /* 0x000fe20000000000 */
[----:B------:R-:W-:Y:S01]  /*8070*/  LOP3.LUT R11, R10, 0x2, RZ, 0xfc, !PT ;  /* 0x000000020a0b7812 */ /* 0x000fe200078efcff */
[----:B------:R-:W-:Y:S01]  /*8080*/  VIADD R18, R9, 0x10400 ;  /* 0x0001040009127836 */ /* 0x000fe20000000000 */
[----:B------:R-:W-:Y:S01]  /*8090*/  HGMMA.64x256x16.F32.BF16 R24, gdesc[UR4].tnspB, R24, UP0 ;  /* 0x43e00000041879f0 */ /* 0x000fe2000bf01818 */
[----:B------:R-:W-:Y:S01]  /*80a0*/  UMOV UR5, 0x40000040 ;  /* 0x4000004000057882 */ /* 0x000fe20000000000 */
[----:B------:R-:W-:Y:S01]  /*80b0*/  R2UR UR4, R11 ;  /* 0x000000000b0472ca */ /* 0x000fe200000e0000 */
[----:B------:R-:W-:Y:S01]  /*80c0*/  UMOV UR7, 0x40000040 ;  /* 0x4000004000077882 */ /* 0x000fe20000000000 */
[----:B------:R-:W-:Y:S01]  /*80d0*/  R2UR UR6, R14 ;  /* 0x000000000e0672ca */ /* 0x000fe200000e0000 */
[----:B------:R-:W-:Y:S01]  /*80e0*/  VIADD R14, R12, 0x100 ;  /* 0x000001000c0e7836 */ /* 0x000fe20000000000 */
[----:B------:R-:W-:Y:S01]  /*80f0*/  LOP3.LUT R11, R10, 0x4, RZ, 0xfc, !PT ;  /* 0x000000040a0b7812 */ /* 0x000fe200078efcff */
[C---:B------:R-:W-:Y:S01]  /*8100*/  VIADD R17, R9.reuse, 0x10420 ;  /* 0x0001042009117836 */ /* 0x040fe20000000000 */
[----:B------:R-:W-:Y:S01]  /*8110*/  SHF.R.U32.HI R19, RZ, 0x3, R18 ;  /* 0x00000003ff137819 */ /* 0x000fe20000011612 */
[C---:B------:R-:W-:Y:S01]  /*8120*/  VIADD R20, R9.reuse, 0x10440 ;  /* 0x0001044009147836 */ /* 0x040fe20000000000 */
[----:B------:R-:W-:Y:S01]  /*8130*/  IADD3 R9, R9, 0x10460, RZ ;  /* 0x0001046009097810 */ /* 0x000fe20007ffe0ff */
[----:B--2---:R-:W-:Y:S01]  /*8140*/  IMAD.MOV.U32 R15, RZ, RZ, RZ ;  /* 0x000000ffff0f7224 */ /* 0x004fe200078e00ff */
[----:B------:R-:W-:Y:S01]  /*8150*/  LOP3.LUT R18, R18, 0x70, R19, 0x78, !PT ;  /* 0x0000007012127812 */ /* 0x000fe200078e7813 */
[----:B------:R-:W-:Y:S01]  /*8160*/  VIADD R166, R13, 0xffffff80 ;  /* 0xffffff800da67836 */ /* 0x000fe20000000000 */
[----:B------:R-:W-:Y:S01]  /*8170*/  SHF.R.U32.HI R22, RZ, 0x3, R9 ;  /* 0x00000003ff167819 */ /* 0x000fe20000011609 */
[----:B------:R-:W-:Y:S01]  /*8180*/  IMAD.MOV.U32 R157, RZ, RZ, -0x800000 ;  /* 0xff800000ff9d7424 */ /* 0x000fe200078e00ff */
[----:B------:R-:W-:Y:S01]  /*8190*/  ISETP.NE.AND P0, PT, R16, RZ, PT ;  /* 0x000000ff1000720c */ /* 0x000fe20003f05270 */
[----:B------:R-:W-:Y:S01]  /*81a0*/  IMAD.MOV.U32 R19, RZ, RZ, RZ ;  /* 0x000000ffff137224 */ /* 0x000fe200078e00ff */
[----:B------:R-:W-:Y:S01]  /*81b0*/  IADD3 R162, P2, R18, 0x4000, RZ ;  /* 0x0000400012a27810 */ /* 0x000fe20007f5e0ff */
[----:B------:R-:W-:Y:S01]  /*81c0*/  S2UR UR11, SR_CTAID.Y ;  /* 0x00000000000b79c3 */ /* 0x000fe20000002600 */
[----:B-1----:R-:W-:-:S02]  /*81d0*/  SHF.R.U32.HI R21, RZ, 0x3, R20 ;  /* 0x00000003ff157819 */ /* 0x002fc40000011614 */
[----:B------:R-:W-:Y:S01]  /*81e0*/  MOV R19, R18 ;  /* 0x0000001200137202 */ /* 0x000fe20000000f00 */
[----:B------:R-:W-:Y:S01]  /*81f0*/  IMAD.X R163, RZ, RZ, RZ, P2 ;  /* 0x000000ffffa37224 */ /* 0x000fe200010e06ff */
[----:B------:R-:W-:Y:S01]  /*8200*/  LOP3.LUT R20, R20, 0x70, R21, 0x78, !PT ;  /* 0x0000007014147812 */ /* 0x000fe200078e7815 */
[----:B------:R-:W-:Y:S02]  /*8210*/  IMAD.MOV.U32 R21, RZ, RZ, RZ ;  /* 0x000000ffff157224 */ /* 0x000fe400078e00ff */
[----:B------:R-:W1:Y:S01]  /*8220*/  S2UR UR10, SR_CTAID.X ;  /* 0x00000000000a79c3 */ /* 0x000e620000002500 */
[----:B------:R-:W-:Y:S02]  /*8230*/  IADD3 R158, P3, R20, 0x4000, RZ ;  /* 0x00004000149e7810 */ /* 0x000fe40007f7e0ff */
[----:B------:R-:W-:Y:S02]  /*8240*/  MOV R162, R162 ;  /* 0x000000a200a27202 */ /* 0x000fe40000000f00 */
[----:B------:R-:W-:Y:S01]  /*8250*/  MOV R161, R20 ;  /* 0x0000001400a17202 */ /* 0x000fe20000000f00 */
[----:B------:R-:W-:-:S02]  /*8260*/  IMAD.X R159, RZ, RZ, RZ, P3 ;  /* 0x000000ffff9f7224 */ /* 0x000fc400018e06ff */
[----:B------:R-:W2:Y:S03]  /*8270*/  S2UR UR12, SR_CTAID.Z ;  /* 0x00000000000c79c3 */ /* 0x000ea60000002700 */
[----:B------:R-:W-:Y:S01]  /*8280*/  MOV R158, R158 ;  /* 0x0000009e009e7202 */ /* 0x000fe20000000f00 */
[----:B-1----:R-:W-:Y:S01]  /*8290*/  USHF.L.U32 UR10, UR10, 0x7, URZ ;  /* 0x000000070a0a7899 */ /* 0x002fe2000800063f */
        /* <DEDUP_REMOVED lines=29> */
[----:B------:R-:W-:Y:S02]  /*8470*/  VIADD R11, R10, 0x404 ;  /* 0x000004040a0b7836 */ /* 0x000fe40000000000 */
[----:B------:R-:W-:Y:S02]  /*8480*/  VIADD R14, R12, 0x300 ;  /* 0x000003000c0e7836 */ /* 0x000fe40000000000 */
[----:B------:R-:W-:Y:S02]  /*8490*/  VIADD R10, R10, 0x406 ;  /* 0x000004060a0a7836 */ /* 0x000fe40000000000 */
[----:B------:R-:W-:-:S15]  /*84a0*/  VIADD R12, R12, 0x380 ;  /* 0x000003800c0c7836 */ /* 0x000fde0000000000 */
[----:B------:R-:W-:Y:S02]  /*84b0*/  NOP ;  /* 0x0000000000007918 */ /* 0x000fe40000000000 */
[----:B------:R-:W-:Y:S01]  /*84c0*/  HGMMA.64x256x16.F32.BF16 R24, gdesc[UR4].tnspB, R24 ;  /* 0x43e00000041879f0 */ /* 0x000fe20008701818 */
[----:B------:R-:W-:Y:S01]  /*84d0*/  R2UR UR4, R11 ;  /* 0x000000000b0472ca */ /* 0x000fe200000e0000 */
[----:B------:R-:W-:Y:S01]  /*84e0*/  UMOV UR5, 0x40000040 ;  /* 0x4000004000057882 */ /* 0x000fe20000000000 */
[----:B------:R-:W-:Y:S01]  /*84f0*/  R2UR UR6, R14 ;  /* 0x000000000e0672ca */ /* 0x000fe200000e0000 */
[----:B------:R-:W-:Y:S01]  /*8500*/  UMOV UR7, 0x40000040 ;  /* 0x4000004000077882 */ /* 0x000fe20000000000 */
[----:B------:R-:W-:-:S04]  /*8510*/  SHF.R.U32.HI R14, RZ, 0x3, R17 ;  /* 0x00000003ff0e7819 */ /* 0x000fc80000011611 */
[----:B------:R-:W-:Y:S01]  /*8520*/  LOP3.LUT R16, R17, 0x70, R14, 0x78, !PT ;  /* 0x0000007011107812 */ /* 0x000fe200078e780e */
[----:B------:R-:W-:Y:S01]  /*8530*/  IMAD.MOV.U32 R17, RZ, RZ, RZ ;  /* 0x000000ffff117224 */ /* 0x000fe200078e00ff */
[----:B------:R-:W-:Y:S02]  /*8540*/  LOP3.LUT R14, R9, 0x70, R22, 0x78, !PT ;  /* 0x00000070090e7812 */ /* 0x000fe400078e7816 */
[----:B------:R-:W-:Y:S02]  /*8550*/  IADD3 R164, P2, R16, 0x4000, RZ ;  /* 0x0000400010a47810 */ /* 0x000fe40007f5e0ff */
[----:B------:R-:W-:Y:S02]  /*8560*/  MOV R160, R14 ;  /* 0x0000000e00a07202 */ /* 0x000fe40000000f00 */
[----:B------:R-:W-:Y:S01]  /*8570*/  IADD3 R152, P4, R14, 0x8000, RZ ;  /* 0x000080000e987810 */ /* 0x000fe20007f9e0ff */
[----:B------:R-:W-:Y:S01]  /*8580*/  IMAD.X R165, RZ, RZ, RZ, P2 ;  /* 0x000000ffffa57224 */ /* 0x000fe200010e06ff */
[----:B------:R-:W-:-:S03]  /*8590*/  MOV R23, R16 ;  /* 0x0000001000177202 */ /* 0x000fc60000000f00 */
[----:B------:R-:W-:Y:S01]  /*85a0*/  IMAD.X R153, RZ, RZ, RZ, P4 ;  /* 0x000000ffff997224 */ /* 0x000fe200020e06ff */
[----:B------:R-:W-:-:S04]  /*85b0*/  MOV R164, R164 ;  /* 0x000000a400a47202 */ /* 0x000fc80000000f00 */
[----:B------:R-:W-:Y:S01]  /*85c0*/  MOV R154, R152 ;  /* 0x00000098009a7202 */ /* 0x000fe20000000f00 */
[----:B------:R-:W-:Y:S01]  /*85d0*/  HGMMA.64x256x16.F32.BF16 R24, gdesc[UR4].tnspB, R24 ;  /* 0x43e00000041879f0 */ /* 0x000fe20008701818 */
[----:B------:R-:W-:Y:S01]  /*85e0*/  R2UR UR4, R10 ;  /* 0x000000000a0472ca */ /* 0x000fe200000e0000 */
[----:B------:R-:W-:Y:S01]  /*85f0*/  UMOV UR5, 0x40000040 ;  /* 0x4000004000057882 */ /* 0x000fe20000000000 */
[----:B------:R-:W-:Y:S01]  /*8600*/  R2UR UR6, R12 ;  /* 0x000000000c0672ca */ /* 0x000fe200000e0000 */
[----:B------:R-:W-:Y:S01]  /*8610*/  UMOV UR7, 0x40000040 ;  /* 0x4000004000077882 */ /* 0x000fe20000000000 */
[----:B------:R-:W1:Y:S04]  /*8620*/  SHFL.BFLY PT, R10, R7, 0x1, 0x1f ;  /* 0x0c201f00070a7f89 */ /* 0x000e6800000e0000 */
[----:B------:R-:W3:Y:S01]  /*8630*/  SHFL.BFLY PT, R12, R5, 0x1, 0x1f ;  /* 0x0c201f00050c7f89 */ /* 0x000ee200000e0000 */
[----:B-1----:R-:W-:Y:S01]  /*8640*/  FADD R7, R10, R7 ;  /* 0x000000070a077221 */ /* 0x002fe20000000000 */
[----:B------:R-:W-:Y:S01]  /*8650*/  IADD3 R10, P2, R14, 0x4000, RZ ;  /* 0x000040000e0a7810 */ /* 0x000fe20007f5e0ff */
[----:B---3--:R-:W-:-:S03]  /*8660*/  FADD R15, R12, R5 ;  /* 0x000000050c0f7221 */ /* 0x008fc60000000000 */
[----:B------:R-:W1:Y:S01]  /*8670*/  SHFL.BFLY PT, R22, R7, 0x2, 0x1f ;  /* 0x0c401f0007167f89 */ /* 0x000e6200000e0000 */
[----:B------:R-:W-:Y:S02]  /*8680*/  IADD3.X R11, RZ, RZ, RZ, P2, !PT ;  /* 0x000000ffff0b7210 */ /* 0x000fe400017fe4ff */
[----:B------:R-:W-:Y:S01]  /*8690*/  LOP3.LUT R5, R166, 0xffff, RZ, 0xc0, !PT ;  /* 0x0000ffffa6057812 */ /* 0x000fe200078ec0ff */
[----:B------:R-:W3:Y:S01]  /*86a0*/  SHFL.BFLY PT, R156, R15, 0x2, 0x1f ;  /* 0x0c401f000f9c7f89 */ /* 0x000ee200000e0000 */
[----:B------:R-:W-:Y:S02]  /*86b0*/  MOV R159, R10 ;  /* 0x0000000a009f7202 */ /* 0x000fe40000000f00 */
[----:B------:R-:W-:Y:S02]  /*86c0*/  IADD3 R10, P2, R16, 0x8000, RZ ;  /* 0x00008000100a7810 */ /* 0x000fe40007f5e0ff */
[----:B------:R-:W-:Y:S02]  /*86d0*/  LEA.HI R5, R5, R166, RZ, 0x12 ;  /* 0x000000a605057211 */ /* 0x000fe400078f90ff */
[----:B------:R-:W-:Y:S01]  /*86e0*/  IADD3 R12, P3, R18, 0x8000, RZ ;  /* 0x00008000120c7810 */ /* 0x000fe20007f7e0ff */
[----:B------:R-:W-:Y:S01]  /*86f0*/  IMAD.X R11, RZ, RZ, RZ, P2 ;  /* 0x000000ffff0b7224 */ /* 0x000fe200010e06ff */
[----:B------:R-:W-:-:S02]  /*8700*/  LOP3.LUT R5, R5, 0xfffc, RZ, 0xc0, !PT ;  /* 0x0000fffc05057812 */ /* 0x000fc400078ec0ff */
[----:B------:R-:W-:Y:S01]  /*8710*/  IADD3 R16, P5, R16, 0xc000, RZ ;  /* 0x0000c00010107810 */ /* 0x000fe20007fbe0ff */
[----:B------:R-:W-:Y:S01]  /*8720*/  IMAD.X R13, RZ, RZ, RZ, P3 ;  /* 0x000000ffff0d7224 */ /* 0x000fe200018e06ff */
[----:B------:R-:W-:Y:S01]  /*8730*/  MOV R155, R10 ;  /* 0x0000000a009b7202 */ /* 0x000fe20000000f00 */
[----:B------:R-:W-:Y:S02]  /*8740*/  IMAD.MOV R5, RZ, RZ, -R5 ;  /* 0x000000ffff057224 */ /* 0x000fe400078e0a05 */
[----:B------:R-:W-:Y:S01]  /*8750*/  IMAD.X R17, RZ, RZ, RZ, P5 ;  /* 0x000000ffff117224 */ /* 0x000fe200028e06ff */
[----:B------:R-:W-:Y:S02]  /*8760*/  MOV R9, R12 ;  /* 0x0000000c00097202 */ /* 0x000fe40000000f00 */
[----:B------:R-:W-:Y:S02]  /*8770*/  IADD3 R12, P3, R20, 0x8000, RZ ;  /* 0x00008000140c7810 */ /* 0x000fe40007f7e0ff */
[C---:B-1----:R-:W-:Y:S01]  /*8780*/  FSETP.NE.AND P2, PT, R7.reuse, -R22, PT ;  /* 0x800000160700720b */ /* 0x042fe20003f45000 */
[----:B------:R-:W-:Y:S01]  /*8790*/  FADD R22, R7, R22 ;  /* 0x0000001607167221 */ /* 0x000fe20000000000 */
[----:B------:R-:W-:Y:S01]  /*87a0*/  PRMT R163, R5, 0x7710, RZ ;  /* 0x0000771005a37816 */ /* 0x000fe200000000ff */
[----:B------:R-:W-:Y:S01]  /*87b0*/  IMAD.X R13, RZ, RZ, RZ, P3 ;  /* 0x000000ffff0d7224 */ /* 0x000fe200018e06ff */
[C---:B---3--:R-:W-:Y:S01]  /*87c0*/  FSETP.NE.AND P3, PT, R15.reuse, -R156, PT ;  /* 0x8000009c0f00720b */ /* 0x048fe20003f65000 */
[----:B------:R-:W-:Y:S01]  /*87d0*/  FADD R165, R15, R156 ;  /* 0x0000009c0fa57221 */ /* 0x000fe20000000000 */
[----:B------:R-:W-:-:S02]  /*87e0*/  IADD3 R163, R166, R163, RZ ;  /* 0x000000a3a6a37210 */ /* 0x000fc40007ffe0ff */
[----:B------:R-:W-:Y:S02]  /*87f0*/  MOV R10, R12 ;  /* 0x0000000c000a7202 */ /* 0x000fe40000000f00 */
[----:B------:R-:W-:Y:S02]  /*8800*/  IADD3 R12, P4, R18, 0xc000, RZ ;  /* 0x0000c000120c7810 */ /* 0x000fe40007f9e0ff */
[----:B------:R-:W-:Y:S01]  /*8810*/  LOP3.LUT R18, R163, 0x80, RZ, 0xc0, !PT ;  /* 0x00000080a3127812 */ /* 0x000fe200078ec0ff */
[----:B------:R-:W1:Y:S01]  /*8820*/  @P2 MUFU.LG2 R5, R22 ;  /* 0x0000001600052308 */ /* 0x000e620000000c00 */
[----:B------:R-:W-:Y:S01]  /*8830*/  MOV R156, 0xff800000 ;  /* 0xff800000009c7802 */ /* 0x000fe20000000f00 */
[----:B------:R-:W-:Y:S01]  /*8840*/  IMAD.X R13, RZ, RZ, RZ, P4 ;  /* 0x000000ffff0d7224 */ /* 0x000fe200020e06ff */
[----:B------:R-:W-:Y:S02]  /*8850*/  LEA.HI R18, R18, R163, RZ, 0x19 ;  /* 0x000000a312127211 */ /* 0x000fe400078fc8ff */
[----:B------:R-:W-:-:S02]  /*8860*/  IADD3 R14, P4, R14, 0xc000, RZ ;  /* 0x0000c0000e0e7810 */ /* 0x000fc40007f9e0ff */
[----:B------:R-:W-:Y:S01]  /*8870*/  MOV R153, R12 ;  /* 0x0000000c00997202 */ /* 0x000fe20000000f00 */
[----:B------:R-:W3:Y:S01]  /*8880*/  @P3 MUFU.LG2 R7, R165 ;  /* 0x000000a500073308 */ /* 0x000ee20000000c00 */
[----:B------:R-:W-:Y:S01]  /*8890*/  FSEL R13, R22, 1, P2 ;  /* 0x3f800000160d7808 */ /* 0x000fe20001000000 */
[----:B------:R-:W-:Y:S01]  /*88a0*/  IMAD.X R15, RZ, RZ, RZ, P4 ;  /* 0x000000ffff0f7224 */ /* 0x000fe200020e06ff */
[----:B------:R-:W-:Y:S02]  /*88b0*/  LOP3.LUT R18, R18, 0xfe, RZ, 0xc0, !PT ;  /* 0x000000fe12127812 */ /* 0x000fe400078ec0ff */
[----:B------:R-:W-:Y:S02]  /*88c0*/  IADD3 R20, P6, R20, 0xc000, RZ ;  /* 0x0000c00014147810 */ /* 0x000fe40007fde0ff */
[----:B------:R-:W-:Y:S01]  /*88d0*/  MOV R152, R16 ;  /* 0x0000001000987202 */ /* 0x000fe20000000f00 */
[----:B------:R-:W4:Y:S01]  /*88e0*/  MUFU.RCP R13, R13 ;  /* 0x0000000d000d7308 */ /* 0x000f220000001000 */
[----:B-1----:R-:W-:Y:S01]  /*88f0*/  @P2 FFMA R5, R4, R3, R5 ;  /* 0x0000000304052223 */ /* 0x002fe20000000005 */
[----:B------:R-:W-:-:S02]  /*8900*/  IMAD.MOV R4, RZ, RZ, -R18 ;  /* 0x000000ffff047224 */ /* 0x000fc400078e0a12 */
[----:B------:R-:W-:Y:S02]  /*8910*/  IMAD.X R21, RZ, RZ, RZ, P6 ;  /* 0x000000ffff157224 */ /* 0x000fe400030e06ff */
[----:B------:R-:W-:Y:S01]  /*8920*/  @P2 FMUL R157, R5, 0.69314718246459960938 ;  /* 0x3f317218059d2820 */ /* 0x000fe20000400000 */
[----:B------:R-:W-:Y:S02]  /*8930*/  FSEL R5, R165, 1, P3 ;  /* 0x3f800000a5057808 */ /* 0x000fe40001800000 */
[----:B------:R-:W-:Y:S01]  /*8940*/  PRMT R4, R4, 0x7710, RZ ;  /* 0x0000771004047816 */ /* 0x000fe200000000ff */
[----:B---3--:R-:W-:Y:S01]  /*8950*/  @P3 FFMA R7, R6, R3, R7 ;  /* 0x0000000306073223 */ /* 0x008fe20000000007 */
[----:B------:R-:W-:Y:S02]  /*8960*/  MOV R3, R14 ;  /* 0x0000000e00037202 */ /* 0x000fe40000000f00 */
[----:B------:R-:W1:Y:S01]  /*8970*/  MUFU.RCP R5, R5 ;  /* 0x0000000500057308 */ /* 0x000e620000001000 */
[----:B------:R-:W-:Y:S01]  /*8980*/  @P3 FMUL R156, R7, 0.69314718246459960938 ;  /* 0x3f317218079c3820 */ /* 0x000fe20000400000 */
[----:B------:R-:W-:Y:S01]  /*8990*/  @!P0 IMAD.MOV.U32 R7, RZ, RZ, 0x1 ;  /* 0x00000001ff078424 */ /* 0x000fe200078e00ff */
[----:B------:R-:W-:Y:S01]  /*89a0*/  MOV R11, R20 ;  /* 0x00000014000b7202 */ /* 0x000fe20000000f00 */
[----:B------:R-:W-:-:S05]  /*89b0*/  IMAD.IADD R163, R163, 0x1, R4 ;  /* 0x00000001a3a37824 */ /* 0x000fca00078e0204 */
[----:B------:R-:W-:Y:S01]  /*89c0*/  PRMT R163, R163, 0x8880, RZ ;  /* 0x00008880a3a37816 */ /* 0x000fe200000000ff */
[----:B------:R-:W-:Y:S01]  /*89d0*/  HGMMA.64x256x16.F32.BF16 R24, gdesc[UR4].tnspB, R24, gsb0 ;  /* 0x43e00000041879f0 */ /* 0x000fe20008001818 */
[----:B------:R-:W-:Y:S02]  /*89e0*/  ULDC.64 UR4, c[0x0][0x208] ;  /* 0x0000820000047ab9 */ /* 0x000fe40000000a00 */
[----:B------:R-:W-:Y:S02]  /*89f0*/  WARPGROUP.DEPBAR.LE gsb0, 0x0 ;  /* 0x00008000000079c5 */ /* 0x000fe40000010000 */
[----:B------:R3:W-:Y:S01]  /*8a00*/  @!P0 SYNCS.ARRIVE.TRANS64.ART0 RZ, [R2+URZ+0x28], R7 ;  /* 0x0000280702ff89a7 */ /* 0x0007e2000850003f */
[-C--:B----4-:R-:W-:Y:S01]  /*8a10*/  FMUL R12, R32, R13.reuse ;  /* 0x0000000d200c7220 */ /* 0x090fe20000400000 */
[----:B------:R-:W-:Y:S01]  /*8a20*/  FMUL R33, R33, R13 ;  /* 0x0000000d21217220 */ /* 0x000fe20000400000 */
[-C--:B-1----:R-:W-:Y:S01]  /*8a30*/  FMUL R15, R38, R5.reuse ;  /* 0x00000005260f7220 */ /* 0x082fe20000400000 */
[----:B------:R-:W-:Y:S01]  /*8a40*/  FMUL R32, R39, R5 ;  /* 0x0000000527207220 */ /* 0x000fe20000400000 */
[-C--:B------:R-:W-:Y:S01]  /*8a50*/  FMUL R6, R28, R13.reuse ;  /* 0x0000000d1c067220 */ /* 0x080fe20000400000 */
[-C--:B------:R-:W-:Y:S01]  /*8a60*/  FMUL R29, R29, R13.reuse ;  /* 0x0000000d1d1d7220 */ /* 0x080fe20000400000 */
[-C--:B------:R-:W-:Y:S01]  /*8a70*/  FMUL R4, R24, R13.reuse ;  /* 0x0000000d18047220 */ /* 0x080fe20000400000 */
[----:B------:R-:W-:Y:S01]  /*8a80*/  FMUL R25, R25, R13 ;  /* 0x0000000d19197220 */ /* 0x000fe20000400000 */
[-C--:B------:R-:W-:Y:S01]  /*8a90*/  FMUL R26, R26, R5.reuse ;  /* 0x000000051a1a7220 */ /* 0x080fe20000400000 */
[-C--:B---3--:R-:W-:Y:S01]  /*8aa0*/  FMUL R7, R30, R5.reuse ;  /* 0x000000051e077220 */ /* 0x088fe20000400000 */
[-C--:B------:R-:W-:Y:S01]  /*8ab0*/  FMUL R30, R31, R5.reuse ;  /* 0x000000051f1e7220 */ /* 0x080fe20000400000 */
[----:B------:R-:W-:Y:S01]  /*8ac0*/  FMUL R27, R27, R5 ;  /* 0x000000051b1b7220 */ /* 0x000fe20000400000 */
[----:B------:R-:W-:Y:S01]  /*8ad0*/  F2FP.BF16.F32.PACK_AB R12, R33, R12 ;  /* 0x0000000c210c723e */ /* 0x000fe200000010ff */
[----:B------:R-:W-:Y:S01]  /*8ae0*/  FMUL R14, R36, R13 ;  /* 0x0000000d240e7220 */ /* 0x000fe20000400000 */
[----:B------:R-:W-:Y:S01]  /*8af0*/  F2FP.BF16.F32.PACK_AB R15, R32, R15 ;  /* 0x0000000f200f723e */ /* 0x000fe200000010ff */
[----:B------:R-:W-:Y:S01]  /*8b00*/  FMUL R37, R37, R13 ;  /* 0x0000000d25257220 */ /* 0x000fe20000400000 */
[----:B------:R-:W-:Y:S01]  /*8b10*/  F2FP.BF16.F32.PACK_AB R7, R30, R7 ;  /* 0x000000071e07723e */ /* 0x000fe200000010ff */
[----:B------:R-:W2:Y:S01]  /*8b20*/  LDC.64 R32, c[0x0][0x268] ;  /* 0x00009a00ff207b82 */ /* 0x000ea20000000a00 */
[-C--:B------:R-:W-:Y:S01]  /*8b30*/  FMUL R44, R44, R13.reuse ;  /* 0x0000000d2c2c7220 */ /* 0x080fe20000400000 */
[-C--:B------:R-:W-:Y:S01]  /*8b40*/  FMUL R45, R45, R13.reuse ;  /* 0x0000000d2d2d7220 */ /* 0x080fe20000400000 */
[-C--:B------:R-:W-:Y:S01]  /*8b50*/  FMUL R40, R40, R13.reuse ;  /* 0x0000000d28287220 */ /* 0x080fe20000400000 */
[-C--:B------:R-:W-:Y:S01]  /*8b60*/  FMUL R41, R41, R13.reuse ;  /* 0x0000000d29297220 */ /* 0x080fe20000400000 */
[-C--:B------:R-:W-:Y:S01]  /*8b70*/  FMUL R18, R52, R13.reuse ;  /* 0x0000000d34127220 */ /* 0x080fe20000400000 */
[-C--:B------:R-:W-:Y:S01]  /*8b80*/  FMUL R53, R53, R13.reuse ;  /* 0x0000000d35357220 */ /* 0x080fe20000400000 */
[-C--:B------:R-:W-:Y:S01]  /*8b90*/  FMUL R16, R48, R13.reuse ;  /* 0x0000000d30107220 */ /* 0x080fe20000400000 */
[----:B------:R-:W1:Y:S01]  /*8ba0*/  LDC.64 R30, c[0x0][0x260] ;  /* 0x00009800ff1e7b82 */ /* 0x000e620000000a00 */
        /* <DEDUP_REMOVED lines=107> */
[----:B------:R-:W-:-:S02]  /*9260*/  F2FP.BF16.F32.PACK_AB R4, R25, R4 ;  /* 0x000000041904723e */ /* 0x000fc400000010ff */
[----:B------:R-:W-:Y:S02]  /*9270*/  F2FP.BF16.F32.PACK_AB R5, R27, R26 ;  /* 0x0000001a1b05723e */ /* 0x000fe400000010ff */
[----:B------:R-:W-:Y:S01]  /*9280*/  F2FP.BF16.F32.PACK_AB R6, R29, R6 ;  /* 0x000000061d06723e */ /* 0x000fe200000010ff */
[----:B------:R-:W-:Y:S01]  /*9290*/  BAR.SYNC.DEFER_BLOCKING 0x1, 0x100 ;  /* 0x0044000000007b1d */ /* 0x000fe20000010000 */
[----:B------:R-:W-:Y:S01]  /*92a0*/  F2FP.BF16.F32.PACK_AB R13, R34, R13 ;  /* 0x0000000d220d723e */ /* 0x000fe200000010ff */
[----:B-1----:R-:W-:Y:S01]  /*92b0*/  IMAD.WIDE.U32 R34, R30, UR11, RZ ;  /* 0x0000000b1e227c25 */ /* 0x002fe2000f8e00ff */
[----:B------:R-:W-:Y:S02]  /*92c0*/  F2FP.BF16.F32.PACK_AB R14, R37, R14 ;  /* 0x0000000e250e723e */ /* 0x000fe400000010ff */
[----:B------:R-:W-:Y:S01]  /*92d0*/  F2FP.BF16.F32.PACK_AB R17, R36, R17 ;  /* 0x000000112411723e */ /* 0x000fe200000010ff */
[----:B------:R-:W-:Y:S02]  /*92e0*/  IMAD R35, R31, UR11, R35 ;  /* 0x0000000b1f237c24 */ /* 0x000fe4000f8e0223 */
[----:B------:R-:W1:Y:S01]  /*92f0*/  LDC.64 R36, c[0x0][0x240] ;  /* 0x00009000ff247b82 */ /* 0x000e620000000a00 */
[----:B------:R-:W-:-:S02]  /*9300*/  F2FP.BF16.F32.PACK_AB R16, R49, R16 ;  /* 0x000000103110723e */ /* 0x000fc400000010ff */
[----:B------:R-:W-:Y:S02]  /*9310*/  F2FP.BF16.F32.PACK_AB R18, R53, R18 ;  /* 0x000000123512723e */ /* 0x000fe400000010ff */
[----:B------:R-:W-:Y:S02]  /*9320*/  F2FP.BF16.F32.PACK_AB R20, R57, R20 ;  /* 0x000000143914723e */ /* 0x000fe400000010ff */
[----:B------:R-:W-:Y:S02]  /*9330*/  F2FP.BF16.F32.PACK_AB R21, R38, R21 ;  /* 0x000000152615723e */ /* 0x000fe400000010ff */
[----:B------:R-:W-:Y:S02]  /*9340*/  F2FP.BF16.F32.PACK_AB R22, R61, R22 ;  /* 0x000000163d16723e */ /* 0x000fe400000010ff */
[----:B------:R-:W-:Y:S02]  /*9350*/  F2FP.BF16.F32.PACK_AB R24, R65, R24 ;  /* 0x000000184118723e */ /* 0x000fe400000010ff */
[----:B------:R-:W-:-:S02]  /*9360*/  F2FP.BF16.F32.PACK_AB R25, R67, R66 ;  /* 0x000000424319723e */ /* 0x000fc400000010ff */
[----:B------:R-:W-:Y:S01]  /*9370*/  F2FP.BF16.F32.PACK_AB R26, R69, R68 ;  /* 0x00000044451a723e */ /* 0x000fe200000010ff */
[----:B------:R3:W-:Y:S01]  /*9380*/  STSM.16.M88.4 [R19], R4 ;  /* 0x0000000413007844 */ /* 0x0007e20000000200 */
[----:B------:R-:W-:Y:S02]  /*9390*/  F2FP.BF16.F32.PACK_AB R27, R71, R70 ;  /* 0x00000046471b723e */ /* 0x000fe400000010ff */
[----:B------:R-:W-:Y:S01]  /*93a0*/  F2FP.BF16.F32.PACK_AB R28, R73, R28 ;  /* 0x0000001c491c723e */ /* 0x000fe200000010ff */
[----:B------:R4:W-:Y:S01]  /*93b0*/  STSM.16.M88.4 [R23], R12 ;  /* 0x0000000c17007844 */ /* 0x0009e20000000200 */
[----:B------:R-:W-:Y:S02]  /*93c0*/  F2FP.BF16.F32.PACK_AB R29, R75, R74 ;  /* 0x0000004a4b1d723e */ /* 0x000fe400000010ff */
[----:B------:R-:W-:Y:S02]  /*93d0*/  F2FP.BF16.F32.PACK_AB R30, R77, R76 ;  /* 0x0000004c4d1e723e */ /* 0x000fe400000010ff */
[----:B------:R-:W-:-:S02]  /*93e0*/  F2FP.BF16.F32.PACK_AB R31, R79, R78 ;  /* 0x0000004e4f1f723e */ /* 0x000fc400000010ff */
[----:B------:R-:W-:Y:S02]  /*93f0*/  F2FP.BF16.F32.PACK_AB R104, R105, R104 ;  /* 0x000000686968723e */ /* 0x000fe400000010ff */
[----:B------:R-:W-:Y:S02]  /*9400*/  F2FP.BF16.F32.PACK_AB R112, R113, R112 ;  /* 0x000000707170723e */ /* 0x000fe400000010ff */
[----:B------:R-:W-:Y:S02]  /*9410*/  F2FP.BF16.F32.PACK_AB R105, R107, R106 ;  /* 0x0000006a6b69723e */ /* 0x000fe400000010ff */
[----:B---3--:R-:W-:Y:S02]  /*9420*/  F2FP.BF16.F32.PACK_AB R4, R41, R40 ;  /* 0x000000282904723e */ /* 0x008fe400000010ff */
[----:B------:R-:W-:Y:S02]  /*9430*/  F2FP.BF16.F32.PACK_AB R5, R43, R42 ;  /* 0x0000002a2b05723e */ /* 0x000fe400000010ff */
[----:B------:R-:W-:-:S02]  /*9440*/  F2FP.BF16.F32.PACK_AB R6, R45, R44 ;  /* 0x0000002c2d06723e */ /* 0x000fc400000010ff */
[----:B------:R-:W-:Y:S02]  /*9450*/  F2FP.BF16.F32.PACK_AB R7, R47, R46 ;  /* 0x0000002e2f07723e */ /* 0x000fe400000010ff */
[----:B------:R-:W-:Y:S02]  /*9460*/  F2FP.BF16.F32.PACK_AB R19, R55, R54 ;  /* 0x000000363713723e */ /* 0x000fe400000010ff */
[----:B----4-:R-:W-:Y:S01]  /*9470*/  F2FP.BF16.F32.PACK_AB R23, R63, R62 ;  /* 0x0000003e3f17723e */ /* 0x010fe200000010ff */
[----:B------:R3:W-:Y:S01]  /*9480*/  STSM.16.M88.4 [R161], R4 ;  /* 0x00000004a1007844 */ /* 0x0007e20000000200 */
[----:B------:R-:W-:Y:S02]  /*9490*/  F2FP.BF16.F32.PACK_AB R12, R81, R80 ;  /* 0x00000050510c723e */ /* 0x000fe400000010ff */
[----:B------:R-:W-:Y:S01]  /*94a0*/  F2FP.BF16.F32.PACK_AB R13, R83, R82 ;  /* 0x00000052530d723e */ /* 0x000fe200000010ff */
[----:B------:R4:W-:Y:S01]  /*94b0*/  STSM.16.M88.4 [R160], R16 ;  /* 0x00000010a0007844 */ /* 0x0009e20000000200 */
[----:B------:R-:W-:-:S02]  /*94c0*/  F2FP.BF16.F32.PACK_AB R14, R85, R84 ;  /* 0x00000054550e723e */ /* 0x000fc400000010ff */
[----:B------:R-:W-:Y:S01]  /*94d0*/  F2FP.BF16.F32.PACK_AB R15, R87, R86 ;  /* 0x00000056570f723e */ /* 0x000fe200000010ff */
[----:B------:R5:W-:Y:S01]  /*94e0*/  STSM.16.M88.4 [R162], R20 ;  /* 0x00000014a2007844 */ /* 0x000be20000000200 */
[----:B------:R-:W-:Y:S02]  /*94f0*/  F2FP.BF16.F32.PACK_AB R120, R121, R120 ;  /* 0x000000787978723e */ /* 0x000fe400000010ff */
[----:B------:R-:W-:Y:S01]  /*9500*/  F2FP.BF16.F32.PACK_AB R113, R115, R114 ;  /* 0x000000727371723e */ /* 0x000fe200000010ff */
[----:B------:R-:W-:Y:S01]  /*9510*/  STSM.16.M88.4 [R164], R24 ;  /* 0x00000018a4007844 */ /* 0x000fe20000000200 */
[----:B------:R-:W-:Y:S02]  /*9520*/  F2FP.BF16.F32.PACK_AB R106, R109, R108 ;  /* 0x0000006c6d6a723e */ /* 0x000fe400000010ff */
[----:B------:R-:W-:Y:S01]  /*9530*/  F2FP.BF16.F32.PACK_AB R107, R111, R110 ;  /* 0x0000006e6f6b723e */ /* 0x000fe200000010ff */
[----:B---3--:R-:W-:Y:S01]  /*9540*/  IMAD.MOV.U32 R5, RZ, RZ, R163 ;  /* 0x000000ffff057224 */ /* 0x008fe200078e00a3 */
[----:B------:R-:W-:Y:S01]  /*9550*/  STSM.16.M88.4 [R158], R28 ;  /* 0x0000001c9e007844 */ /* 0x000fe20000000200 */
[----:B------:R-:W-:-:S02]  /*9560*/  F2FP.BF16.F32.PACK_AB R7, R103, R102 ;  /* 0x000000666707723e */ /* 0x000fc400000010ff */
[----:B------:R-:W-:Y:S01]  /*9570*/  IMAD R6, R5, 0x8, R8 ;  /* 0x0000000805067824 */ /* 0x000fe200078e0208 */
[----:B------:R3:W-:Y:S01]  /*9580*/  STSM.16.M88.4 [R159], R12 ;  /* 0x0000000c9f007844 */ /* 0x0007e20000000200 */
[----:B--2---:R-:W-:Y:S01]  /*9590*/  IMAD.WIDE.U32 R4, R32, UR12, R34 ;  /* 0x0000000c20047c25 */ /* 0x004fe2000f8e0022 */
[----:B----4-:R-:W-:Y:S01]  /*95a0*/  F2FP.BF16.F32.PACK_AB R16, R89, R88 ;  /* 0x000000585910723e */ /* 0x010fe200000010ff */
[----:B-----5:R-:W2:Y:S01]  /*95b0*/  LDC R23, c[0x0][0x210] ;  /* 0x00008400ff177b82 */ /* 0x020ea20000000800 */
[----:B------:R-:W-:Y:S01]  /*95c0*/  F2FP.BF16.F32.PACK_AB R17, R91, R90 ;  /* 0x0000005a5b11723e */ /* 0x000fe200000010ff */
[----:B------:R-:W-:Y:S01]  /*95d0*/  VIADD R21, R6, UR10 ;  /* 0x0000000a06157c36 */ /* 0x000fe20008000000 */
[----:B------:R-:W-:Y:S01]  /*95e0*/  F2FP.BF16.F32.PACK_AB R18, R93, R92 ;  /* 0x0000005c5d12723e */ /* 0x000fe200000010ff */
[----:B------:R-:W-:Y:S01]  /*95f0*/  IMAD R22, R33, UR12, R5 ;  /* 0x0000000c21167c24 */ /* 0x000fe2000f8e0205 */
[----:B------:R-:W-:Y:S01]  /*9600*/  F2FP.BF16.F32.PACK_AB R19, R95, R94 ;  /* 0x0000005e5f13723e */ /* 0x000fe200000010ff */
[----:B------:R-:W-:Y:S01]  /*9610*/  VIADD R8, R8, UR10 ;  /* 0x0000000a08087c36 */ /* 0x000fe20008000000 */
[----:B------:R-:W-:-:S02]  /*9620*/  IADD3 R20, P0, R21, R4, RZ ;  /* 0x0000000415147210 */ /* 0x000fc40007f1e0ff */
[----:B------:R-:W-:Y:S01]  /*9630*/  F2FP.BF16.F32.PACK_AB R4, R97, R96 ;  /* 0x000000606104723e */ /* 0x000fe200000010ff */
[----:B------:R-:W-:Y:S01]  /*9640*/  STSM.16.M88.4 [R9], R16 ;  /* 0x0000001009007844 */ /* 0x000fe20000000200 */
[----:B------:R-:W-:Y:S02]  /*9650*/  F2FP.BF16.F32.PACK_AB R5, R99, R98 ;  /* 0x000000626305723e */ /* 0x000fe400000010ff */
[----:B---3--:R-:W-:Y:S02]  /*9660*/  LEA.HI.X.SX32 R14, R21, R22, 0x1, P0 ;  /* 0x00000016150e7211 */ /* 0x008fe400000f0eff */
[C---:B-1----:R-:W-:Y:S02]  /*9670*/  LEA R13, P0, R20.reuse, R36, 0x2 ;  /* 0x00000024140d7211 */ /* 0x042fe400078010ff */
[----:B------:R-:W-:Y:S02]  /*9680*/  F2FP.BF16.F32.PACK_AB R6, R101, R100 ;  /* 0x000000646506723e */ /* 0x000fe400000010ff */
[----:B------:R-:W-:-:S02]  /*9690*/  LEA.HI.X R14, R20, R37, R14, 0x2, P0 ;  /* 0x00000025140e7211 */ /* 0x000fc400000f140e */
[C---:B------:R-:W-:Y:S01]  /*96a0*/  IADD3 R12, R8.reuse, 0x8, RZ ;  /* 0x00000008080c7810 */ /* 0x040fe20007ffe0ff */
[----:B------:R-:W-:Y:S01]  /*96b0*/  STSM.16.M88.4 [R155], R4 ;  /* 0x000000049b007844 */ /* 0x000fe20000000200 */
[----:B------:R-:W-:Y:S02]  /*96c0*/  F2FP.BF16.F32.PACK_AB R128, R129, R128 ;  /* 0x000000808180723e */ /* 0x000fe400000010ff */
[-C--:B--2---:R-:W-:Y:S01]  /*96d0*/  ISETP.GE.OR P0, PT, R8, R23.reuse, P1 ;  /* 0x000000170800720c */ /* 0x084fe20000f06670 */
[----:B------:R-:W-:Y:S01]  /*96e0*/  SHFL.IDX PT, R4, R13, RZ, 0x1c1f ;  /* 0x001c1fff0d047589 */ /* 0x000fe200000e0000 */
[----:B------:R-:W-:Y:S02]  /*96f0*/  ISETP.GE.OR P1, PT, R12, R23, P1 ;  /* 0x000000170c00720c */ /* 0x000fe40000f26670 */
[----:B------:R-:W-:Y:S01]  /*9700*/  F2FP.BF16.F32.PACK_AB R121, R123, R122 ;  /* 0x0000007a7b79723e */ /* 0x000fe200000010ff */
[----:B------:R-:W1:Y:S01]  /*9710*/  SHFL.IDX PT, R5, R14, RZ, 0x1c1f ;  /* 0x001c1fff0e057589 */ /* 0x000e6200000e0000 */
[----:B------:R-:W-:-:S02]  /*9720*/  F2FP.BF16.F32.PACK_AB R114, R117, R116 ;  /* 0x000000747572723e */ /* 0x000fc400000010ff */
[----:B------:R-:W-:Y:S01]  /*9730*/  F2FP.BF16.F32.PACK_AB R115, R119, R118 ;  /* 0x000000767773723e */ /* 0x000fe200000010ff */
[----:B------:R-:W-:Y:S01]  /*9740*/  SHFL.IDX PT, R6, R13, 0x1, 0x1c1f ;  /* 0x003c1f000d067f89 */ /* 0x000fe200000e0000 */
[----:B------:R-:W-:Y:S02]  /*9750*/  F2FP.BF16.F32.PACK_AB R136, R137, R136 ;  /* 0x000000888988723e */ /* 0x000fe400000010ff */
[----:B------:R-:W-:Y:S01]  /*9760*/  F2FP.BF16.F32.PACK_AB R129, R131, R130 ;  /* 0x000000828381723e */ /* 0x000fe200000010ff */
[----:B------:R-:W2:Y:S01]  /*9770*/  SHFL.IDX PT, R7, R14, 0x1, 0x1c1f ;  /* 0x003c1f000e077f89 */ /* 0x000ea200000e0000 */
        /* <DEDUP_REMOVED lines=8> */
[----:B------:R3:W-:Y:S01]  /*9800*/  STSM.16.M88.4 [R153], R120 ;  /* 0x0000007899007844 */ /* 0x0007e20000000200 */
[----:B------:R-:W-:Y:S02]  /*9810*/  F2FP.BF16.F32.PACK_AB R138, R141, R140 ;  /* 0x0000008c8d8a723e */ /* 0x000fe400000010ff */
[----:B------:R-:W-:Y:S01]  /*9820*/  F2FP.BF16.F32.PACK_AB R139, R143, R142 ;  /* 0x0000008e8f8b723e */ /* 0x000fe200000010ff */
[----:B------:R3:W-:Y:S01]  /*9830*/  STSM.16.M88.4 [R152], R128 ;  /* 0x0000008098007844 */ /* 0x0007e20000000200 */
[----:B------:R-:W-:-:S02]  /*9840*/  F2FP.BF16.F32.PACK_AB R145, R147, R146 ;  /* 0x000000929391723e */ /* 0x000fc400000010ff */
[----:B------:R-:W-:Y:S01]  /*9850*/  F2FP.BF16.F32.PACK_AB R146, R149, R148 ;  /* 0x000000949592723e */ /* 0x000fe200000010ff */
[----:B------:R3:W-:Y:S01]  /*9860*/  STSM.16.M88.4 [R11], R136 ;  /* 0x000000880b007844 */ /* 0x0007e20000000200 */
[----:B------:R-:W-:-:S03]  /*9870*/  F2FP.BF16.F32.PACK_AB R147, R151, R150 ;  /* 0x000000969793723e */ /* 0x000fc600000010ff */
[----:B-1----:R3:W-:Y:S04]  /*9880*/  @!P0 STG.E desc[UR4][R4.64], R157 ;  /* 0x0000009d04008986 */ /* 0x0027e8000c101904 */
[----:B--2---:R3:W-:Y:S04]  /*9890*/  @!P1 STG.E desc[UR4][R6.64], R156 ;  /* 0x0000009c06009986 */ /* 0x0047e8000c101904 */
[----:B------:R3:W-:Y:S01]  /*98a0*/  STSM.16.M88.4 [R3], R144 ;  /* 0x0000009003007844 */ /* 0x0007e20000000200 */
[----:B------:R1:W-:Y:S06]  /*98b0*/  MEMBAR.ALL.CTA ;  /* 0x0000000000007992 */ /* 0x0003ec0000008000 */
[----:B-1----:R-:W1:Y:S02]  /*98c0*/  FENCE.VIEW.ASYNC.S ;  /* 0x00000000000073c6 */ /* 0x002e640000000000 */
[----:B-1----:R-:W-:Y:S06]  /*98d0*/  BAR.ARV 0x1, 0x120 ;  /* 0x0044800000007b1d */ /* 0x002fec0000002000 */
[----:B------:R-:W-:-:S13]  /*98e0*/  ISETP.NE.AND P0, PT, R0, 0x4, PT ;  /* 0x000000040000780c */ /* 0x000fda0003f05270 */
[----:B---3--:R-:W-:Y:S05]  /*98f0*/  @P0 EXIT ;  /* 0x000000000000094d */ /* 0x008fea0003800000 */
[----:B------:R-:W1:Y:S08]  /*9900*/  LDC.64 R4, c[0x0][0x198] ;  /* 0x00006600ff047b82 */ /* 0x000e700000000a00 */
[----:B------:R-:W-:Y:S01]  /*9910*/  BAR.SYNC.DEFER_BLOCKING 0x1, 0x120 ;  /* 0x0044800000007b1d */ /* 0x000fe20000010000 */
[----:B------:R-:W-:-:S05]  /*9920*/  R2UR UR14, R2 ;  /* 0x00000000020e72ca */ /* 0x000fca00000e0000 */
[----:B------:R-:W-:Y:S01]  /*9930*/  UMOV UR9, URZ ;  /* 0x0000003f00097c82 */ /* 0x000fe20008000000 */
[----:B------:R-:W-:-:S07]  /*9940*/  UMOV UR4, 0x40 ;  /* 0x0000004000047882 */ /* 0x000fce0000000000 */
[----:B------:R-:W-:Y:S02]  /*9950*/  UIADD3 UR8, UR14, 0x10400, URZ ;  /* 0x000104000e087890 */ /* 0x000fe4000fffe03f */
[----:B------:R-:W-:Y:S02]  /*9960*/  UIADD3 UR5, UR14, 0x14400, URZ ;  /* 0x000144000e057890 */ /* 0x000fe4000fffe03f */
[----:B------:R-:W-:Y:S02]  /*9970*/  UIADD3 UR13, UR14, 0x18400, URZ ;  /* 0x000184000e0d7890 */ /* 0x000fe4000fffe03f */
[----:B------:R-:W-:Y:S01]  /*9980*/  UIADD3 UR14, UR14, 0x1c400, URZ ;  /* 0x0001c4000e0e7890 */ /* 0x000fe2000fffe03f */
[----:B-1----:R-:W-:-:S04]  /*9990*/  IADD3 R0, P0, R4, 0x1f0, RZ ;  /* 0x000001f004007810 */ /* 0x002fc80007f1e0ff */
[----:B------:R-:W-:Y:S01]  /*99a0*/  R2UR UR6, R0 ;  /* 0x00000000000672ca */ /* 0x000fe200000e0000 */
[----:B------:R-:W-:-:S05]  /*99b0*/  IMAD.X R4, RZ, RZ, R5, P0 ;  /* 0x000000ffff047224 */ /* 0x000fca00000e0605 */
[----:B------:R-:W-:-:S13]  /*99c0*/  R2UR UR7, R4 ;  /* 0x00000000040772ca */ /* 0x000fda00000e0000 */
[----:B------:R1:W-:Y:S02]  /*99d0*/  UTMASTG.4D [UR8], [UR6], desc[URZ] ;  /* 0x00003f08060073b5 */ /* 0x0003e40008019000 */
[----:B-1----:R-:W-:Y:S01]  /*99e0*/  UMOV UR8, UR5 ;  /* 0x0000000500087c82 */ /* 0x002fe20008000000 */
[----:B------:R-:W-:Y:S01]  /*99f0*/  UMOV UR9, UR4 ;  /* 0x0000000400097c82 */ /* 0x000fe20008000000 */
[----:B------:R-:W-:Y:S01]  /*9a00*/  UMOV UR4, 0x80 ;  /* 0x0000008000047882 */ /* 0x000fe20000000000 */
[----:B------:R1:W-:Y:S02]  /*9a10*/  UTMASTG.4D [UR8], [UR6], desc[URZ] ;  /* 0x00003f08060073b5 */ /* 0x0003e40008019000 */
[----:B-1----:R-:W-:Y:S01]  /*9a20*/  UMOV UR8, UR13 ;  /* 0x0000000d00087c82 */ /* 0x002fe20008000000 */
[----:B------:R-:W-:Y:S01]  /*9a30*/  UMOV UR9, UR4 ;  /* 0x0000000400097c82 */ /* 0x000fe20008000000 */
[----:B------:R-:W-:Y:S01]  /*9a40*/  UMOV UR4, 0xc0 ;  /* 0x000000c000047882 */ /* 0x000fe20000000000 */
[----:B------:R1:W-:Y:S02]  /*9a50*/  UTMASTG.4D [UR8], [UR6], desc[URZ] ;  /* 0x00003f08060073b5 */ /* 0x0003e40008019000 */
[----:B-1----:R-:W-:Y:S01]  /*9a60*/  UMOV UR8, UR14 ;  /* 0x0000000e00087c82 */ /* 0x002fe20008000000 */
[----:B------:R-:W-:-:S02]  /*9a70*/  UMOV UR9, UR4 ;  /* 0x0000000400097c82 */ /* 0x000fc40008000000 */
[----:B------:R1:W-:Y:S01]  /*9a80*/  UTMASTG.4D [UR8], [UR6], desc[URZ] ;  /* 0x00003f08060073b5 */ /* 0x0003e20008019000 */
[----:B------:R0:W-:Y:S01]  /*9a90*/  UTMACMDFLUSH ;  /* 0x00000000000079b7 */ /* 0x0001e20000000000 */
[----:B------:R-:W-:-:S04]  /*9aa0*/  DEPBAR.LE SB0, 0x0 ;  /* 0x000080000000791a */ /* 0x000fc80000000000 */
[----:B-1----:R-:W-:Y:S05]  /*9ab0*/  EXIT ;  /* 0x000000000000794d */ /* 0x002fea0003800000 */
.L_x_2:
[----:B-1----:R-:W-:Y:S02]  /*9ac0*/  IMAD.U32 R5, RZ, RZ, UR49 ;  /* 0x00000031ff057e24 */ /* 0x002fe4000f8e00ff */
[----:B------:R-:W-:Y:S02]  /*9ad0*/  IMAD.MOV.U32 R2, RZ, RZ, -0x80000000 ;  /* 0x80000000ff027424 */ /* 0x000fe400078e00ff */
[----:B------:R-:W-:-:S04]  /*9ae0*/  IMAD.MOV.U32 R3, RZ, RZ, -0x80000000 ;  /* 0x80000000ff037424 */ /* 0x000fc800078e00ff */
[----:B------:R1:W2:Y:S03]  /*9af0*/  SYNCS.PHASECHK.TRANS64.TRYWAIT P0, [R5+URZ+0x18], R3 ;  /* 0x00001803050075a7 */ /* 0x0002a6000800017f */
[----:B--2---:R-:W-:Y:S05]  /*9b00*/  @!P0 NANOSLEEP.SYNCS 0x989680 ;  /* 0x009896800000895d */ /* 0x004fea0003900000 */
[----:B------:R-:W2:Y:S02]  /*9b10*/  @!P0 SYNCS.PHASECHK.TRANS64 P0, [R5+URZ+0x18], R3 ;  /* 0x00001803050085a7 */ /* 0x000ea4000800007f */
[----:B--2---:R-:W-:Y:S05]  /*9b20*/  @!P0 BRA `(.L_x_2) ;  /* 0xfffffffc00e48947 */ /* 0x004fea000383ffff */
[----:B------:R-:W-:Y:S05]  /*9b30*/  BRA `(.L_x_21) ;  /* 0xffffff6800587947 */ /* 0x000fea000383ffff */
.L_x_3:
[----:B-1----:R-:W-:Y:S01]  /*9b40*/  IMAD.U32 R5, RZ, RZ, UR49 ;  /* 0x00000031ff057e24 */ /* 0x002fe2000f8e00ff */
[----:B------:R-:W-:Y:S01]  /*9b50*/  MOV R3, 0x80000000 ;  /* 0x8000000000037802 */ /* 0x000fe20000000f00 */
[----:B------:R-:W-:-:S03]  /*9b60*/  IMAD.MOV.U32 R2, RZ, RZ, -0x80000000 ;  /* 0x80000000ff027424 */ /* 0x000fc600078e00ff */
[----:B------:R1:W2:Y:S04]  /*9b70*/  SYNCS.PHASECHK.TRANS64.TRYWAIT P0, [R5+URZ+0x8], R3 ;  /* 0x00000803050075a7 */ /* 0x0002a8000800017f */
[----:B--2---:R-:W-:Y:S05]  /*9b80*/  @!P0 NANOSLEEP.SYNCS 0x989680 ;  /* 0x009896800000895d */ /* 0x004fea0003900000 */
[----:B------:R-:W2:Y:S02]  /*9b90*/  @!P0 SYNCS.PHASECHK.TRANS64 P0, [R5+URZ+0x8], R3 ;  /* 0x00000803050085a7 */ /* 0x000ea4000800007f */
[----:B--2---:R-:W-:Y:S05]  /*9ba0*/  @!P0 BRA `(.L_x_3) ;  /* 0xfffffffc00e48947 */ /* 0x004fea000383ffff */
[----:B------:R-:W-:Y:S05]  /*9bb0*/  BRA `(.L_x_22) ;  /* 0xffffff6c008c7947 */ /* 0x000fea000383ffff */
.L_x_5:
[----:B------:R-:W-:-:S04]  /*9bc0*/  IMAD.U32 R2, R0, -0x80000000, RZ ;  /* 0x8000000000027824 */ /* 0x000fc800078e00ff */
[----:B------:R-:W-:-:S07]  /*9bd0*/  IMAD.MOV.U32 R3, RZ, RZ, R2 ;  /* 0x000000ffff037224 */ /* 0x000fce00078e0002 */
.L_x_23:
[----:B--2---:R-:W-:-:S04]  /*9be0*/  IMAD.U32 R9, RZ, RZ, UR49 ;  /* 0x00000031ff097e24 */ /* 0x004fc8000f8e00ff */
[----:B------:R2:W3:Y:S03]  /*9bf0*/  SYNCS.PHASECHK.TRANS64.TRYWAIT P0, [R9+URZ+0x18], R3 ;  /* 0x00001803090075a7 */ /* 0x0004e6000800017f */
[----:B---3--:R-:W-:Y:S05]  /*9c00*/  @!P0 NANOSLEEP.SYNCS 0x989680 ;  /* 0x009896800000895d */ /* 0x008fea0003900000 */
[----:B------:R-:W3:Y:S02]  /*9c10*/  @!P0 SYNCS.PHASECHK.TRANS64 P0, [R9+URZ+0x18], R3 ;  /* 0x00001803090085a7 */ /* 0x000ee4000800007f */
[----:B---3--:R-:W-:Y:S05]  /*9c20*/  @!P0 BRA `(.L_x_23) ;  /* 0xfffffffc00ec8947 */ /* 0x008fea000383ffff */
[----:B------:R-:W-:Y:S05]  /*9c30*/  BRA `(.L_x_24) ;  /* 0xffffff7000ac7947 */ /* 0x000fea000383ffff */
.L_x_6:
[----:B------:R-:W-:-:S07]  /*9c40*/  IMAD.MOV.U32 R3, RZ, RZ, R2 ;  /* 0x000000ffff037224 */ /* 0x000fce00078e0002 */
.L_x_25:
[----:B-1----:R-:W-:-:S04]  /*9c50*/  IMAD.U32 R7, RZ, RZ, UR49 ;  /* 0x00000031ff077e24 */ /* 0x002fc8000f8e00ff */
[----:B------:R1:W2:Y:S03]  /*9c60*/  SYNCS.PHASECHK.TRANS64.TRYWAIT P1, [R7+URZ+0x28], R3 ;  /* 0x00002803070075a7 */ /* 0x0002a6000802017f */
[----:B--2---:R-:W-:Y:S05]  /*9c70*/  @!P1 NANOSLEEP.SYNCS 0x989680 ;  /* 0x009896800000995d */ /* 0x004fea0003900000 */
[----:B------:R-:W2:Y:S02]  /*9c80*/  @!P1 SYNCS.PHASECHK.TRANS64 P1, [R7+URZ+0x28], R3 ;  /* 0x00002803070095a7 */ /* 0x000ea4000802007f */
[----:B--2---:R-:W-:Y:S05]  /*9c90*/  @!P1 BRA `(.L_x_25) ;  /* 0xfffffffc00ec9947 */ /* 0x004fea000383ffff */
[----:B------:R-:W-:Y:S05]  /*9ca0*/  BRA `(.L_x_26) ;  /* 0xffffff7400a87947 */ /* 0x000fea000383ffff */
.L_x_8:
[----:B------:R-:W-:-:S07]  /*9cb0*/  IMAD.MOV.U32 R3, RZ, RZ, R2 ;  /* 0x000000ffff037224 */ /* 0x000fce00078e0002 */
.L_x_27:
[----:B-1----:R-:W-:-:S04]  /*9cc0*/  MOV R5, UR49 ;  /* 0x0000003100057c02 */ /* 0x002fc80008000f00 */
[----:B------:R1:W2:Y:S03]  /*9cd0*/  SYNCS.PHASECHK.TRANS64.TRYWAIT P0, [R5+URZ+0x28], R3 ;  /* 0x00002803050075a7 */ /* 0x0002a6000800017f */
[----:B--2---:R-:W-:Y:S05]  /*9ce0*/  @!P0 NANOSLEEP.SYNCS 0x989680 ;  /* 0x009896800000895d */ /* 0x004fea0003900000 */
[----:B------:R-:W2:Y:S02]  /*9cf0*/  @!P0 SYNCS.PHASECHK.TRANS64 P0, [R5+URZ+0x28], R3 ;  /* 0x00002803050085a7 */ /* 0x000ea4000800007f */
[----:B--2---:R-:W-:Y:S05]  /*9d00*/  @!P0 BRA `(.L_x_27) ;  /* 0xfffffffc00ec8947 */ /* 0x004fea000383ffff */
[----:B------:R-:W-:Y:S05]  /*9d10*/  BRA `(.L_x_28) ;  /* 0xffffff7800b47947 */ /* 0x000fea000383ffff */
.L_x_9:
[----:B------:R-:W-:-:S07]  /*9d20*/  IMAD.MOV.U32 R3, RZ, RZ, R2 ;  /* 0x000000ffff037224 */ /* 0x000fce00078e0002 */
.L_x_29:
[----:B-1----:R-:W-:-:S04]  /*9d30*/  IMAD.U32 R5, RZ, RZ, UR49 ;  /* 0x00000031ff057e24 */ /* 0x002fc8000f8e00ff */
[----:B------:R1:W2:Y:S03]  /*9d40*/  SYNCS.PHASECHK.TRANS64.TRYWAIT P0, [R5+URZ+0x28], R3 ;  /* 0x00002803050075a7 */ /* 0x0002a6000800017f */
[----:B--2---:R-:W-:Y:S05]  /*9d50*/  @!P0 NANOSLEEP.SYNCS 0x989680 ;  /* 0x009896800000895d */ /* 0x004fea0003900000 */
[----:B------:R-:W2:Y:S02]  /*9d60*/  @!P0 SYNCS.PHASECHK.TRANS64 P0, [R5+URZ+0x28], R3 ;  /* 0x00002803050085a7 */ /* 0x000ea4000800007f */
[----:B--2---:R-:W-:Y:S05]  /*9d70*/  @!P0 BRA `(.L_x_29) ;  /* 0xfffffffc00ec8947 */ /* 0x004fea000383ffff */
[----:B------:R-:W-:Y:S05]  /*9d80*/  BRA `(.L_x_30) ;  /* 0xffffff7c00bc7947 */ /* 0x000fea000383ffff */
.L_x_10:
[----:B-1----:R1:W2:Y:S02]  /*9d90*/  SYNCS.PHASECHK.TRANS64.TRYWAIT P0, [R2+URZ], RZ ;  /* 0x000000ff020075a7 */ /* 0x0022a4000800017f */
[----:B--2---:R-:W-:Y:S05]  /*9da0*/  @!P0 NANOSLEEP.SYNCS 0x989680 ;  /* 0x009896800000895d */ /* 0x004fea0003900000 */
[----:B------:R-:W2:Y:S02]  /*9db0*/  @!P0 SYNCS.PHASECHK.TRANS64 P0, [R2+URZ], RZ ;  /* 0x000000ff020085a7 */ /* 0x000ea4000800007f */
[----:B--2---:R-:W-:Y:S05]  /*9dc0*/  @!P0 BRA `(.L_x_10) ;  /* 0xfffffffc00f08947 */ /* 0x004fea000383ffff */
[----:B------:R-:W-:Y:S05]  /*9dd0*/  BRA `(.L_x_31) ;  /* 0xffffff8000287947 */ /* 0x000fea000383ffff */
.L_x_12:
[----:B--2---:R2:W3:Y:S02]  /*9de0*/  SYNCS.PHASECHK.TRANS64.TRYWAIT P0, [R2+URZ+0x10], RZ ;  /* 0x000010ff020075a7 */ /* 0x0044e4000800017f */
[----:B---3--:R-:W-:Y:S05]  /*9df0*/  @!P0 NANOSLEEP.SYNCS 0x989680 ;  /* 0x009896800000895d */ /* 0x008fea0003900000 */
[----:B------:R-:W3:Y:S02]  /*9e00*/  @!P0 SYNCS.PHASECHK.TRANS64 P0, [R2+URZ+0x10], RZ ;  /* 0x000010ff020085a7 */ /* 0x000ee4000800007f */
[----:B---3--:R-:W-:Y:S05]  /*9e10*/  @!P0 BRA `(.L_x_12) ;  /* 0xfffffffc00f08947 */ /* 0x008fea000383ffff */
[----:B------:R-:W-:Y:S05]  /*9e20*/  BRA `(.L_x_11) ;  /* 0xffffff8000587947 */ /* 0x000fea000383ffff */
.L_x_15:
[----:B------:R-:W-:-:S07]  /*9e30*/  IMAD.MOV.U32 R22, RZ, RZ, R23 ;  /* 0x000000ffff167224 */ /* 0x000fce00078e0017 */
.L_x_32:
[----:B-1----:R1:W2:Y:S02]  /*9e40*/  SYNCS.PHASECHK.TRANS64.TRYWAIT P2, [R2+URZ+0x10], R23 ;  /* 0x00001017020075a7 */ /* 0x0022a4000804017f */
[----:B--2---:R-:W-:Y:S05]  /*9e50*/  @!P2 NANOSLEEP.SYNCS 0x989680 ;  /* 0x009896800000a95d */ /* 0x004fea0003900000 */
[----:B------:R-:W2:Y:S02]  /*9e60*/  @!P2 SYNCS.PHASECHK.TRANS64 P2, [R2+URZ+0x10], R23 ;  /* 0x000010170200a5a7 */ /* 0x000ea4000804007f */
[----:B--2---:R-:W-:Y:S05]  /*9e70*/  @!P2 BRA `(.L_x_32) ;  /* 0xfffffffc00f0a947 */ /* 0x004fea000383ffff */
[----:B------:R-:W-:Y:S05]  /*9e80*/  BRA `(.L_x_14) ;  /* 0xffffffac00787947 */ /* 0x000fea000383ffff */
.L_x_17:
[----:B------:R-:W-:-:S07]  /*9e90*/  IMAD.MOV.U32 R20, RZ, RZ, R21 ;  /* 0x000000ffff147224 */ /* 0x000fce00078e0015 */
.L_x_33:
[----:B--2---:R2:W3:Y:S02]  /*9ea0*/  SYNCS.PHASECHK.TRANS64.TRYWAIT P2, [R2+URZ+0x20], R21 ;  /* 0x00002015020075a7 */ /* 0x0044e4000804017f */
[----:B---3--:R-:W-:Y:S05]  /*9eb0*/  @!P2 NANOSLEEP.SYNCS 0x989680 ;  /* 0x009896800000a95d */ /* 0x008fea0003900000 */
[----:B------:R-:W3:Y:S02]  /*9ec0*/  @!P2 SYNCS.PHASECHK.TRANS64 P2, [R2+URZ+0x20], R21 ;  /* 0x000020150200a5a7 */ /* 0x000ee4000804007f */
[----:B---3--:R-:W-:Y:S05]  /*9ed0*/  @!P2 BRA `(.L_x_33) ;  /* 0xfffffffc00f0a947 */ /* 0x008fea000383ffff */
[----:B------:R-:W-:Y:S05]  /*9ee0*/  BRA `(.L_x_16) ;  /* 0xffffffbc00287947 */ /* 0x000fea000383ffff */
.L_x_20:
[----:B------:R-:W-:-:S07]  /*9ef0*/  IMAD.MOV.U32 R15, RZ, RZ, R14 ;  /* 0x000000ffff0f7224 */ /* 0x000fce00078e000e */
.L_x_34:
[----:B--2---:R2:W3:Y:S02]  /*9f00*/  SYNCS.PHASECHK.TRANS64.TRYWAIT P0, [R2+URZ+0x20], R15 ;  /* 0x0000200f020075a7 */ /* 0x0044e4000800017f */
[----:B---3--:R-:W-:Y:S05]  /*9f10*/  @!P0 NANOSLEEP.SYNCS 0x989680 ;  /* 0x009896800000895d */ /* 0x008fea0003900000 */
[----:B------:R-:W3:Y:S02]  /*9f20*/  @!P0 SYNCS.PHASECHK.TRANS64 P0, [R2+URZ+0x20], R15 ;  /* 0x0000200f020085a7 */ /* 0x000ee4000800007f */
[----:B---3--:R-:W-:Y:S05]  /*9f30*/  @!P0 BRA `(.L_x_34) ;  /* 0xfffffffc00f08947 */ /* 0x008fea000383ffff */
[----:B------:R-:W-:Y:S05]  /*9f40*/  BRA `(.L_x_19) ;  /* 0xffffffe000387947 */ /* 0x000fea000383ffff */
.L_x_35:
[----:B------:R-:W-:-:S00]  /*9f50*/  BRA `(.L_x_35) ;  /* 0xfffffffc00fc7947 */ /* 0x000fc0000383ffff */
[----:B------:R-:W-:-:S00]  /*9f60*/  NOP ;  /* 0x0000000000007918 */ /* 0x000fc00000000000 */
        /* <DEDUP_REMOVED lines=9> */
.L_x_36:


//--------------------- .nv.shared.kernel_cutlass_kernel_flash_attncuteflash_fwd_sm90FlashAttentionForwardSm90_object_at__tensor0000o12561211101213_tensor0000o25611101213_tensor0000o25611101213_tensor0000o12561211101213_te_0 --------------------------
	.section	.nv.shared.kernel_cutlass_kernel_flash_attncuteflash_fwd_sm90FlashAttentionForwardSm90_object_at__tensor0000o12561211101213_tensor0000o25611101213_tensor0000o25611101213_tensor0000o12561211101213_te_0,"aw",@nobits
	.sectionflags	@""
	.align	1024
	.zero		1024


//--------------------- .nv.shared.reserved.0     --------------------------
	.section	.nv.shared.reserved.0,"aw",@nobits
	.weak		__nv_reservedSMEM_offset_0_alias
	.size		__nv_reservedSMEM_offset_0_alias, 0, 0
	.other		__nv_reservedSMEM_offset_0_alias,@"STO_CUDA_RESERVED_SHARED STV_DEFAULT"
__nv_reservedSMEM_offset_0_alias:
	.zero		0


//--------------------- .nv.constant0.kernel_cutlass_kernel_flash_attncuteflash_fwd_sm90FlashAttentionForwardSm90_object_at__tensor0000o12561211101213_tensor0000o25611101213_tensor0000o25611101213_tensor0000o12561211101213_te_0 --------------------------
	.section	.nv.constant0.kernel_cutlass_kernel_flash_attncuteflash_fwd_sm90FlashAttentionForwardSm90_object_at__tensor0000o12561211101213_tensor0000o25611101213_tensor0000o25611101213_tensor0000o12561211101213_te_0,"a",@progbits
	.sectionflags	@""
	.align	4
.nv.constant0.kernel_cutlass_kernel_flash_attncuteflash_fwd_sm90FlashAttentionForwardSm90_object_at__tensor0000o12561211101213_tensor0000o25611101213_tensor0000o25611101213_tensor0000o12561211101213_te_0:
	.zero		1184


//--------------------- SYMBOLS --------------------------

	.type		.nv.reservedSmem.offset0,@object
	.size		.nv.reservedSmem.offset0,0x4
